//
// Generated by NVIDIA NVVM Compiler
//
// Compiler Build ID: CL-36424714
// Cuda compilation tools, release 13.0, V13.0.88
// Based on NVVM 20.0.0
//

.version 9.0
.target sm_100
.address_size 64

	// .globl	back_project_double
.global .align 1 .b8 _ZN34_INTERNAL_fb69d764_4_k_cu_48a5c66e4cuda3std3__45__cpo5beginE[1];
.global .align 1 .b8 _ZN34_INTERNAL_fb69d764_4_k_cu_48a5c66e4cuda3std3__45__cpo3endE[1];
.global .align 1 .b8 _ZN34_INTERNAL_fb69d764_4_k_cu_48a5c66e4cuda3std3__45__cpo6cbeginE[1];
.global .align 1 .b8 _ZN34_INTERNAL_fb69d764_4_k_cu_48a5c66e4cuda3std3__45__cpo4cendE[1];
.global .align 1 .b8 _ZN34_INTERNAL_fb69d764_4_k_cu_48a5c66e4cuda3std3__45__cpo6rbeginE[1];
.global .align 1 .b8 _ZN34_INTERNAL_fb69d764_4_k_cu_48a5c66e4cuda3std3__45__cpo4rendE[1];
.global .align 1 .b8 _ZN34_INTERNAL_fb69d764_4_k_cu_48a5c66e4cuda3std3__45__cpo7crbeginE[1];
.global .align 1 .b8 _ZN34_INTERNAL_fb69d764_4_k_cu_48a5c66e4cuda3std3__45__cpo5crendE[1];
.global .align 1 .b8 _ZN34_INTERNAL_fb69d764_4_k_cu_48a5c66e4cuda3std3__436_GLOBAL__N__fb69d764_4_k_cu_48a5c66e6ignoreE[1];
.global .align 1 .b8 _ZN34_INTERNAL_fb69d764_4_k_cu_48a5c66e4cuda3std3__419piecewise_constructE[1];
.global .align 1 .b8 _ZN34_INTERNAL_fb69d764_4_k_cu_48a5c66e4cuda3std3__48in_placeE[1];
.global .align 1 .b8 _ZN34_INTERNAL_fb69d764_4_k_cu_48a5c66e4cuda3std3__420unreachable_sentinelE[1];
.global .align 1 .b8 _ZN34_INTERNAL_fb69d764_4_k_cu_48a5c66e4cuda3std6ranges3__45__cpo4swapE[1];
.global .align 1 .b8 _ZN34_INTERNAL_fb69d764_4_k_cu_48a5c66e4cuda3std6ranges3__45__cpo9iter_moveE[1];
.global .align 1 .b8 _ZN34_INTERNAL_fb69d764_4_k_cu_48a5c66e4cuda3std6ranges3__45__cpo5beginE[1];
.global .align 1 .b8 _ZN34_INTERNAL_fb69d764_4_k_cu_48a5c66e4cuda3std6ranges3__45__cpo3endE[1];
.global .align 1 .b8 _ZN34_INTERNAL_fb69d764_4_k_cu_48a5c66e4cuda3std6ranges3__45__cpo6cbeginE[1];
.global .align 1 .b8 _ZN34_INTERNAL_fb69d764_4_k_cu_48a5c66e4cuda3std6ranges3__45__cpo4cendE[1];
.global .align 1 .b8 _ZN34_INTERNAL_fb69d764_4_k_cu_48a5c66e4cuda3std6ranges3__45__cpo7advanceE[1];
.global .align 1 .b8 _ZN34_INTERNAL_fb69d764_4_k_cu_48a5c66e4cuda3std6ranges3__45__cpo9iter_swapE[1];
.global .align 1 .b8 _ZN34_INTERNAL_fb69d764_4_k_cu_48a5c66e4cuda3std6ranges3__45__cpo4nextE[1];
.global .align 1 .b8 _ZN34_INTERNAL_fb69d764_4_k_cu_48a5c66e4cuda3std6ranges3__45__cpo4prevE[1];
.global .align 1 .b8 _ZN34_INTERNAL_fb69d764_4_k_cu_48a5c66e4cuda3std6ranges3__45__cpo4dataE[1];
.global .align 1 .b8 _ZN34_INTERNAL_fb69d764_4_k_cu_48a5c66e4cuda3std6ranges3__45__cpo5cdataE[1];
.global .align 1 .b8 _ZN34_INTERNAL_fb69d764_4_k_cu_48a5c66e4cuda3std6ranges3__45__cpo4sizeE[1];
.global .align 1 .b8 _ZN34_INTERNAL_fb69d764_4_k_cu_48a5c66e4cuda3std6ranges3__45__cpo5ssizeE[1];
.global .align 1 .b8 _ZN34_INTERNAL_fb69d764_4_k_cu_48a5c66e4cuda3std6ranges3__45__cpo8distanceE[1];
.global .align 1 .b8 _ZN34_INTERNAL_fb69d764_4_k_cu_48a5c66e6thrust24THRUST_300001_SM_1000_NS6system6detail10sequential3seqE[1];

.visible .entry back_project_double(
	.param .u64 .ptr .align 1 back_project_double_param_0,
	.param .u64 .ptr .align 1 back_project_double_param_1,
	.param .u64 .ptr .align 1 back_project_double_param_2,
	.param .u32 back_project_double_param_3,
	.param .u32 back_project_double_param_4
)
{
	.reg .pred 	%p<20>;
	.reg .b32 	%r<222>;
	.reg .b64 	%rd<110>;
	.reg .b64 	%fd<98>;

	ld.param.u32 	%r64, [back_project_double_param_4];
	setp.lt.s32 	%p1, %r64, 1;
	mov.f64 	%fd97, 0d0000000000000000;
	@%p1 bra 	$L__BB0_35;
	ld.param.u32 	%r187, [back_project_double_param_4];
	add.s32 	%r65, %r187, 511;
	shr.u32 	%r66, %r65, 9;
	mov.u32 	%r67, %ntid.x;
	mov.u32 	%r220, %tid.x;
	mov.u32 	%r68, %ctaid.x;
	neg.s32 	%r221, %r66;
	mad.lo.s32 	%r219, %r187, %r68, %r220;
	shl.b32 	%r69, %r67, 1;
	add.s32 	%r218, %r219, %r69;
	mad.lo.s32 	%r217, %r67, 3, %r219;
	shl.b32 	%r70, %r67, 2;
	add.s32 	%r216, %r219, %r70;
	mad.lo.s32 	%r215, %r67, 5, %r219;
	mad.lo.s32 	%r214, %r67, 6, %r219;
	mad.lo.s32 	%r213, %r67, 7, %r219;
	shl.b32 	%r71, %r67, 3;
	add.s32 	%r212, %r219, %r71;
	mad.lo.s32 	%r211, %r67, 9, %r219;
	mad.lo.s32 	%r210, %r67, 10, %r219;
	mad.lo.s32 	%r209, %r67, 11, %r219;
	mad.lo.s32 	%r208, %r67, 12, %r219;
	mad.lo.s32 	%r207, %r67, 13, %r219;
	mad.lo.s32 	%r206, %r67, 14, %r219;
	mad.lo.s32 	%r205, %r67, 15, %r219;
	add.s32 	%r204, %r219, %r67;
	mov.f64 	%fd97, 0d0000000000000000;
$L__BB0_2:
	ld.param.u32 	%r188, [back_project_double_param_4];
	ld.param.u64 	%rd101, [back_project_double_param_2];
	ld.param.u64 	%rd91, [back_project_double_param_1];
	cvta.to.global.u64 	%rd1, %rd101;
	cvta.to.global.u64 	%rd2, %rd91;
	setp.ge.s32 	%p2, %r220, %r188;
	mov.f64 	%fd81, 0d0000000000000000;
	@%p2 bra 	$L__BB0_4;
	mul.wide.u32 	%rd6, %r219, 4;
	add.s64 	%rd7, %rd2, %rd6;
	ld.global.nc.u32 	%r72, [%rd7];
	mul.wide.s32 	%rd8, %r72, 8;
	add.s64 	%rd9, %rd1, %rd8;
	ld.global.nc.f64 	%fd81, [%rd9];
$L__BB0_4:
	ld.param.u32 	%r189, [back_project_double_param_4];
	mov.u32 	%r37, %ntid.x;
	add.s32 	%r38, %r37, %r220;
	setp.ge.s32 	%p3, %r38, %r189;
	mov.f64 	%fd82, 0d0000000000000000;
	@%p3 bra 	$L__BB0_6;
	mul.wide.u32 	%rd10, %r204, 4;
	add.s64 	%rd11, %rd2, %rd10;
	ld.global.nc.u32 	%r73, [%rd11];
	mul.wide.s32 	%rd12, %r73, 8;
	add.s64 	%rd13, %rd1, %rd12;
	ld.global.nc.f64 	%fd82, [%rd13];
$L__BB0_6:
	ld.param.u32 	%r190, [back_project_double_param_4];
	add.s32 	%r39, %r37, %r38;
	setp.ge.s32 	%p4, %r39, %r190;
	mov.f64 	%fd83, 0d0000000000000000;
	@%p4 bra 	$L__BB0_8;
	mul.wide.u32 	%rd14, %r218, 4;
	add.s64 	%rd15, %rd2, %rd14;
	ld.global.nc.u32 	%r74, [%rd15];
	mul.wide.s32 	%rd16, %r74, 8;
	add.s64 	%rd17, %rd1, %rd16;
	ld.global.nc.f64 	%fd83, [%rd17];
$L__BB0_8:
	ld.param.u32 	%r191, [back_project_double_param_4];
	add.s32 	%r40, %r37, %r39;
	setp.ge.s32 	%p5, %r40, %r191;
	mov.f64 	%fd84, 0d0000000000000000;
	@%p5 bra 	$L__BB0_10;
	mul.wide.u32 	%rd18, %r217, 4;
	add.s64 	%rd19, %rd2, %rd18;
	ld.global.nc.u32 	%r75, [%rd19];
	mul.wide.s32 	%rd20, %r75, 8;
	add.s64 	%rd21, %rd1, %rd20;
	ld.global.nc.f64 	%fd84, [%rd21];
$L__BB0_10:
	ld.param.u32 	%r192, [back_project_double_param_4];
	add.s32 	%r41, %r37, %r40;
	setp.ge.s32 	%p6, %r41, %r192;
	mov.f64 	%fd85, 0d0000000000000000;
	@%p6 bra 	$L__BB0_12;
	mul.wide.u32 	%rd22, %r216, 4;
	add.s64 	%rd23, %rd2, %rd22;
	ld.global.nc.u32 	%r76, [%rd23];
	mul.wide.s32 	%rd24, %r76, 8;
	add.s64 	%rd25, %rd1, %rd24;
	ld.global.nc.f64 	%fd85, [%rd25];
$L__BB0_12:
	ld.param.u32 	%r193, [back_project_double_param_4];
	add.s32 	%r42, %r37, %r41;
	setp.ge.s32 	%p7, %r42, %r193;
	mov.f64 	%fd86, 0d0000000000000000;
	@%p7 bra 	$L__BB0_14;
	mul.wide.u32 	%rd26, %r215, 4;
	add.s64 	%rd27, %rd2, %rd26;
	ld.global.nc.u32 	%r77, [%rd27];
	mul.wide.s32 	%rd28, %r77, 8;
	add.s64 	%rd29, %rd1, %rd28;
	ld.global.nc.f64 	%fd86, [%rd29];
$L__BB0_14:
	ld.param.u32 	%r194, [back_project_double_param_4];
	add.s32 	%r43, %r37, %r42;
	setp.ge.s32 	%p8, %r43, %r194;
	mov.f64 	%fd87, 0d0000000000000000;
	@%p8 bra 	$L__BB0_16;
	mul.wide.u32 	%rd30, %r214, 4;
	add.s64 	%rd31, %rd2, %rd30;
	ld.global.nc.u32 	%r78, [%rd31];
	mul.wide.s32 	%rd32, %r78, 8;
	add.s64 	%rd33, %rd1, %rd32;
	ld.global.nc.f64 	%fd87, [%rd33];
$L__BB0_16:
	ld.param.u32 	%r195, [back_project_double_param_4];
	add.s32 	%r44, %r37, %r43;
	setp.ge.s32 	%p9, %r44, %r195;
	mov.f64 	%fd88, 0d0000000000000000;
	@%p9 bra 	$L__BB0_18;
	ld.param.u64 	%rd92, [back_project_double_param_1];
	cvta.to.global.u64 	%rd34, %rd92;
	mul.wide.u32 	%rd35, %r213, 4;
	add.s64 	%rd36, %rd34, %rd35;
	ld.global.nc.u32 	%r79, [%rd36];
	mul.wide.s32 	%rd37, %r79, 8;
	add.s64 	%rd38, %rd1, %rd37;
	ld.global.nc.f64 	%fd88, [%rd38];
$L__BB0_18:
	ld.param.u32 	%r196, [back_project_double_param_4];
	add.s32 	%r45, %r37, %r44;
	setp.ge.s32 	%p10, %r45, %r196;
	mov.f64 	%fd89, 0d0000000000000000;
	@%p10 bra 	$L__BB0_20;
	ld.param.u64 	%rd102, [back_project_double_param_2];
	ld.param.u64 	%rd93, [back_project_double_param_1];
	cvta.to.global.u64 	%rd39, %rd93;
	mul.wide.u32 	%rd40, %r212, 4;
	add.s64 	%rd41, %rd39, %rd40;
	ld.global.nc.u32 	%r80, [%rd41];
	cvta.to.global.u64 	%rd42, %rd102;
	mul.wide.s32 	%rd43, %r80, 8;
	add.s64 	%rd44, %rd42, %rd43;
	ld.global.nc.f64 	%fd89, [%rd44];
$L__BB0_20:
	ld.param.u32 	%r197, [back_project_double_param_4];
	add.s32 	%r81, %r37, %r45;
	setp.ge.s32 	%p11, %r81, %r197;
	mov.f64 	%fd90, 0d0000000000000000;
	@%p11 bra 	$L__BB0_22;
	ld.param.u64 	%rd103, [back_project_double_param_2];
	ld.param.u64 	%rd94, [back_project_double_param_1];
	cvta.to.global.u64 	%rd45, %rd94;
	mul.wide.u32 	%rd46, %r211, 4;
	add.s64 	%rd47, %rd45, %rd46;
	ld.global.nc.u32 	%r82, [%rd47];
	cvta.to.global.u64 	%rd48, %rd103;
	mul.wide.s32 	%rd49, %r82, 8;
	add.s64 	%rd50, %rd48, %rd49;
	ld.global.nc.f64 	%fd90, [%rd50];
$L__BB0_22:
	ld.param.u32 	%r198, [back_project_double_param_4];
	add.s32 	%r85, %r37, %r38;
	add.s32 	%r86, %r37, %r85;
	add.s32 	%r87, %r37, %r86;
	add.s32 	%r88, %r37, %r87;
	add.s32 	%r89, %r37, %r88;
	add.s32 	%r90, %r37, %r89;
	add.s32 	%r91, %r37, %r90;
	add.s32 	%r92, %r37, %r91;
	add.s32 	%r93, %r37, %r92;
	setp.ge.s32 	%p12, %r93, %r198;
	mov.f64 	%fd91, 0d0000000000000000;
	@%p12 bra 	$L__BB0_24;
	ld.param.u64 	%rd104, [back_project_double_param_2];
	ld.param.u64 	%rd95, [back_project_double_param_1];
	cvta.to.global.u64 	%rd51, %rd95;
	mul.wide.u32 	%rd52, %r210, 4;
	add.s64 	%rd53, %rd51, %rd52;
	ld.global.nc.u32 	%r94, [%rd53];
	cvta.to.global.u64 	%rd54, %rd104;
	mul.wide.s32 	%rd55, %r94, 8;
	add.s64 	%rd56, %rd54, %rd55;
	ld.global.nc.f64 	%fd91, [%rd56];
$L__BB0_24:
	ld.param.u32 	%r199, [back_project_double_param_4];
	mov.u32 	%r95, %ntid.x;
	add.s32 	%r96, %r95, %r220;
	add.s32 	%r97, %r95, %r96;
	add.s32 	%r98, %r95, %r97;
	add.s32 	%r99, %r95, %r98;
	add.s32 	%r100, %r95, %r99;
	add.s32 	%r101, %r95, %r100;
	add.s32 	%r102, %r95, %r101;
	add.s32 	%r103, %r95, %r102;
	add.s32 	%r104, %r95, %r103;
	add.s32 	%r105, %r95, %r104;
	add.s32 	%r106, %r95, %r105;
	setp.ge.s32 	%p13, %r106, %r199;
	mov.f64 	%fd92, 0d0000000000000000;
	@%p13 bra 	$L__BB0_26;
	ld.param.u64 	%rd105, [back_project_double_param_2];
	ld.param.u64 	%rd96, [back_project_double_param_1];
	cvta.to.global.u64 	%rd57, %rd96;
	mul.wide.u32 	%rd58, %r209, 4;
	add.s64 	%rd59, %rd57, %rd58;
	ld.global.nc.u32 	%r107, [%rd59];
	cvta.to.global.u64 	%rd60, %rd105;
	mul.wide.s32 	%rd61, %r107, 8;
	add.s64 	%rd62, %rd60, %rd61;
	ld.global.nc.f64 	%fd92, [%rd62];
$L__BB0_26:
	ld.param.u32 	%r200, [back_project_double_param_4];
	mov.u32 	%r108, %ntid.x;
	add.s32 	%r109, %r108, %r220;
	add.s32 	%r110, %r108, %r109;
	add.s32 	%r111, %r108, %r110;
	add.s32 	%r112, %r108, %r111;
	add.s32 	%r113, %r108, %r112;
	add.s32 	%r114, %r108, %r113;
	add.s32 	%r115, %r108, %r114;
	add.s32 	%r116, %r108, %r115;
	add.s32 	%r117, %r108, %r116;
	add.s32 	%r118, %r108, %r117;
	add.s32 	%r119, %r108, %r118;
	add.s32 	%r120, %r108, %r119;
	setp.ge.s32 	%p14, %r120, %r200;
	mov.f64 	%fd93, 0d0000000000000000;
	@%p14 bra 	$L__BB0_28;
	ld.param.u64 	%rd106, [back_project_double_param_2];
	ld.param.u64 	%rd97, [back_project_double_param_1];
	cvta.to.global.u64 	%rd63, %rd97;
	mul.wide.u32 	%rd64, %r208, 4;
	add.s64 	%rd65, %rd63, %rd64;
	ld.global.nc.u32 	%r121, [%rd65];
	cvta.to.global.u64 	%rd66, %rd106;
	mul.wide.s32 	%rd67, %r121, 8;
	add.s64 	%rd68, %rd66, %rd67;
	ld.global.nc.f64 	%fd93, [%rd68];
$L__BB0_28:
	ld.param.u32 	%r201, [back_project_double_param_4];
	mov.u32 	%r122, %ntid.x;
	add.s32 	%r123, %r122, %r220;
	add.s32 	%r124, %r122, %r123;
	add.s32 	%r125, %r122, %r124;
	add.s32 	%r126, %r122, %r125;
	add.s32 	%r127, %r122, %r126;
	add.s32 	%r128, %r122, %r127;
	add.s32 	%r129, %r122, %r128;
	add.s32 	%r130, %r122, %r129;
	add.s32 	%r131, %r122, %r130;
	add.s32 	%r132, %r122, %r131;
	add.s32 	%r133, %r122, %r132;
	add.s32 	%r134, %r122, %r133;
	add.s32 	%r135, %r122, %r134;
	setp.ge.s32 	%p15, %r135, %r201;
	mov.f64 	%fd94, 0d0000000000000000;
	@%p15 bra 	$L__BB0_30;
	ld.param.u64 	%rd107, [back_project_double_param_2];
	ld.param.u64 	%rd98, [back_project_double_param_1];
	cvta.to.global.u64 	%rd69, %rd98;
	mul.wide.u32 	%rd70, %r207, 4;
	add.s64 	%rd71, %rd69, %rd70;
	ld.global.nc.u32 	%r136, [%rd71];
	cvta.to.global.u64 	%rd72, %rd107;
	mul.wide.s32 	%rd73, %r136, 8;
	add.s64 	%rd74, %rd72, %rd73;
	ld.global.nc.f64 	%fd94, [%rd74];
$L__BB0_30:
	ld.param.u32 	%r202, [back_project_double_param_4];
	mov.u32 	%r137, %ntid.x;
	add.s32 	%r138, %r137, %r220;
	add.s32 	%r139, %r137, %r138;
	add.s32 	%r140, %r137, %r139;
	add.s32 	%r141, %r137, %r140;
	add.s32 	%r142, %r137, %r141;
	add.s32 	%r143, %r137, %r142;
	add.s32 	%r144, %r137, %r143;
	add.s32 	%r145, %r137, %r144;
	add.s32 	%r146, %r137, %r145;
	add.s32 	%r147, %r137, %r146;
	add.s32 	%r148, %r137, %r147;
	add.s32 	%r149, %r137, %r148;
	add.s32 	%r150, %r137, %r149;
	add.s32 	%r151, %r137, %r150;
	setp.ge.s32 	%p16, %r151, %r202;
	mov.f64 	%fd95, 0d0000000000000000;
	@%p16 bra 	$L__BB0_32;
	ld.param.u64 	%rd108, [back_project_double_param_2];
	ld.param.u64 	%rd99, [back_project_double_param_1];
	cvta.to.global.u64 	%rd75, %rd99;
	mul.wide.u32 	%rd76, %r206, 4;
	add.s64 	%rd77, %rd75, %rd76;
	ld.global.nc.u32 	%r152, [%rd77];
	cvta.to.global.u64 	%rd78, %rd108;
	mul.wide.s32 	%rd79, %r152, 8;
	add.s64 	%rd80, %rd78, %rd79;
	ld.global.nc.f64 	%fd95, [%rd80];
$L__BB0_32:
	ld.param.u32 	%r203, [back_project_double_param_4];
	mov.u32 	%r153, %ntid.x;
	add.s32 	%r154, %r153, %r220;
	add.s32 	%r155, %r153, %r154;
	add.s32 	%r156, %r153, %r155;
	add.s32 	%r157, %r153, %r156;
	add.s32 	%r158, %r153, %r157;
	add.s32 	%r159, %r153, %r158;
	add.s32 	%r160, %r153, %r159;
	add.s32 	%r161, %r153, %r160;
	add.s32 	%r162, %r153, %r161;
	add.s32 	%r163, %r153, %r162;
	add.s32 	%r164, %r153, %r163;
	add.s32 	%r165, %r153, %r164;
	add.s32 	%r166, %r153, %r165;
	add.s32 	%r167, %r153, %r166;
	add.s32 	%r168, %r153, %r167;
	setp.ge.s32 	%p17, %r168, %r203;
	mov.f64 	%fd96, 0d0000000000000000;
	@%p17 bra 	$L__BB0_34;
	ld.param.u64 	%rd109, [back_project_double_param_2];
	ld.param.u64 	%rd100, [back_project_double_param_1];
	cvta.to.global.u64 	%rd81, %rd100;
	mul.wide.u32 	%rd82, %r205, 4;
	add.s64 	%rd83, %rd81, %rd82;
	ld.global.nc.u32 	%r169, [%rd83];
	cvta.to.global.u64 	%rd84, %rd109;
	mul.wide.s32 	%rd85, %r169, 8;
	add.s64 	%rd86, %rd84, %rd85;
	ld.global.nc.f64 	%fd96, [%rd86];
$L__BB0_34:
	bar.sync 	0;
	add.f64 	%fd64, %fd81, %fd82;
	add.f64 	%fd65, %fd64, %fd83;
	add.f64 	%fd66, %fd65, %fd84;
	add.f64 	%fd67, %fd66, %fd85;
	add.f64 	%fd68, %fd67, %fd86;
	add.f64 	%fd69, %fd68, %fd87;
	add.f64 	%fd70, %fd69, %fd88;
	add.f64 	%fd71, %fd70, %fd89;
	add.f64 	%fd72, %fd71, %fd90;
	add.f64 	%fd73, %fd72, %fd91;
	add.f64 	%fd74, %fd73, %fd92;
	add.f64 	%fd75, %fd74, %fd93;
	add.f64 	%fd76, %fd75, %fd94;
	add.f64 	%fd77, %fd76, %fd95;
	add.f64 	%fd55, %fd77, %fd96;
	mov.b32 	%r170, 1;
	mov.b32 	%r183, 31;
	mov.b32 	%r184, -1;
	// begin inline asm
	{  .reg .u32 lo;  .reg .u32 hi;  .reg .pred p;  .reg .f64 r0;  mov.b64 %fd54, %fd55;  mov.b64 {lo, hi}, %fd55;  shfl.sync.down.b32 lo|p, lo, %r170, %r183, %r184;  shfl.sync.down.b32 hi|p, hi, %r170, %r183, %r184;  mov.b64 r0, {lo, hi};  @p add.f64 %fd54, %fd54, r0;}
	// end inline asm
	mov.b32 	%r173, 2;
	// begin inline asm
	{  .reg .u32 lo;  .reg .u32 hi;  .reg .pred p;  .reg .f64 r0;  mov.b64 %fd56, %fd54;  mov.b64 {lo, hi}, %fd54;  shfl.sync.down.b32 lo|p, lo, %r173, %r183, %r184;  shfl.sync.down.b32 hi|p, hi, %r173, %r183, %r184;  mov.b64 r0, {lo, hi};  @p add.f64 %fd56, %fd56, r0;}
	// end inline asm
	mov.b32 	%r176, 4;
	// begin inline asm
	{  .reg .u32 lo;  .reg .u32 hi;  .reg .pred p;  .reg .f64 r0;  mov.b64 %fd58, %fd56;  mov.b64 {lo, hi}, %fd56;  shfl.sync.down.b32 lo|p, lo, %r176, %r183, %r184;  shfl.sync.down.b32 hi|p, hi, %r176, %r183, %r184;  mov.b64 r0, {lo, hi};  @p add.f64 %fd58, %fd58, r0;}
	// end inline asm
	mov.b32 	%r179, 8;
	// begin inline asm
	{  .reg .u32 lo;  .reg .u32 hi;  .reg .pred p;  .reg .f64 r0;  mov.b64 %fd60, %fd58;  mov.b64 {lo, hi}, %fd58;  shfl.sync.down.b32 lo|p, lo, %r179, %r183, %r184;  shfl.sync.down.b32 hi|p, hi, %r179, %r183, %r184;  mov.b64 r0, {lo, hi};  @p add.f64 %fd60, %fd60, r0;}
	// end inline asm
	mov.b32 	%r182, 16;
	// begin inline asm
	{  .reg .u32 lo;  .reg .u32 hi;  .reg .pred p;  .reg .f64 r0;  mov.b64 %fd62, %fd60;  mov.b64 {lo, hi}, %fd60;  shfl.sync.down.b32 lo|p, lo, %r182, %r183, %r184;  shfl.sync.down.b32 hi|p, hi, %r182, %r183, %r184;  mov.b64 r0, {lo, hi};  @p add.f64 %fd62, %fd62, r0;}
	// end inline asm
	bar.sync 	0;
	add.f64 	%fd97, %fd97, %fd62;
	add.s32 	%r221, %r221, 1;
	setp.ne.s32 	%p18, %r221, 0;
	add.s32 	%r220, %r220, 512;
	add.s32 	%r219, %r219, 512;
	add.s32 	%r218, %r218, 512;
	add.s32 	%r217, %r217, 512;
	add.s32 	%r216, %r216, 512;
	add.s32 	%r215, %r215, 512;
	add.s32 	%r214, %r214, 512;
	add.s32 	%r213, %r213, 512;
	add.s32 	%r212, %r212, 512;
	add.s32 	%r211, %r211, 512;
	add.s32 	%r210, %r210, 512;
	add.s32 	%r209, %r209, 512;
	add.s32 	%r208, %r208, 512;
	add.s32 	%r207, %r207, 512;
	add.s32 	%r206, %r206, 512;
	add.s32 	%r205, %r205, 512;
	add.s32 	%r204, %r204, 512;
	@%p18 bra 	$L__BB0_2;
$L__BB0_35:
	mov.u32 	%r185, %tid.x;
	setp.ne.s32 	%p19, %r185, 0;
	@%p19 bra 	$L__BB0_37;
	ld.param.u64 	%rd90, [back_project_double_param_0];
	mov.u32 	%r186, %ctaid.x;
	cvta.to.global.u64 	%rd87, %rd90;
	mul.wide.u32 	%rd88, %r186, 8;
	add.s64 	%rd89, %rd87, %rd88;
	ld.global.f64 	%fd78, [%rd89];
	add.f64 	%fd79, %fd97, %fd78;
	st.global.f64 	[%rd89], %fd79;
$L__BB0_37:
	ret;

}
	// .globl	back_project_float
.visible .entry back_project_float(
	.param .u64 .ptr .align 1 back_project_float_param_0,
	.param .u64 .ptr .align 1 back_project_float_param_1,
	.param .u64 .ptr .align 1 back_project_float_param_2,
	.param .u32 back_project_float_param_3,
	.param .u32 back_project_float_param_4
)
{
	.reg .pred 	%p<20>;
	.reg .b32 	%r<129>;
	.reg .b32 	%f<103>;
	.reg .b64 	%rd<108>;

	ld.param.u32 	%r70, [back_project_float_param_4];
	setp.lt.s32 	%p1, %r70, 1;
	mov.f32 	%f102, 0f00000000;
	@%p1 bra 	$L__BB1_35;
	add.s32 	%r71, %r70, 511;
	shr.u32 	%r72, %r71, 9;
	mov.u32 	%r1, %ntid.x;
	mov.u32 	%r127, %tid.x;
	mov.u32 	%r73, %ctaid.x;
	neg.s32 	%r128, %r72;
	mad.lo.s32 	%r126, %r70, %r73, %r127;
	shl.b32 	%r74, %r1, 1;
	add.s32 	%r125, %r126, %r74;
	mad.lo.s32 	%r124, %r1, 3, %r126;
	shl.b32 	%r75, %r1, 2;
	add.s32 	%r123, %r126, %r75;
	mad.lo.s32 	%r122, %r1, 5, %r126;
	mad.lo.s32 	%r121, %r1, 6, %r126;
	mad.lo.s32 	%r120, %r1, 7, %r126;
	shl.b32 	%r76, %r1, 3;
	add.s32 	%r119, %r126, %r76;
	mad.lo.s32 	%r118, %r1, 9, %r126;
	mad.lo.s32 	%r117, %r1, 10, %r126;
	mad.lo.s32 	%r116, %r1, 11, %r126;
	mad.lo.s32 	%r115, %r1, 12, %r126;
	mad.lo.s32 	%r114, %r1, 13, %r126;
	mad.lo.s32 	%r113, %r1, 14, %r126;
	mad.lo.s32 	%r112, %r1, 15, %r126;
	add.s32 	%r111, %r126, %r1;
	mov.f32 	%f102, 0f00000000;
$L__BB1_2:
	ld.param.u64 	%rd100, [back_project_float_param_2];
	ld.param.u64 	%rd90, [back_project_float_param_1];
	cvta.to.global.u64 	%rd1, %rd100;
	cvta.to.global.u64 	%rd2, %rd90;
	setp.ge.s32 	%p2, %r127, %r70;
	mov.f32 	%f86, 0f00000000;
	@%p2 bra 	$L__BB1_4;
	mul.wide.u32 	%rd6, %r126, 4;
	add.s64 	%rd7, %rd2, %rd6;
	ld.global.nc.u32 	%r77, [%rd7];
	mul.wide.s32 	%rd8, %r77, 4;
	add.s64 	%rd9, %rd1, %rd8;
	ld.global.nc.f32 	%f86, [%rd9];
$L__BB1_4:
	add.s32 	%r38, %r1, %r127;
	setp.ge.s32 	%p3, %r38, %r70;
	mov.f32 	%f87, 0f00000000;
	@%p3 bra 	$L__BB1_6;
	mul.wide.u32 	%rd10, %r111, 4;
	add.s64 	%rd11, %rd2, %rd10;
	ld.global.nc.u32 	%r78, [%rd11];
	mul.wide.s32 	%rd12, %r78, 4;
	add.s64 	%rd13, %rd1, %rd12;
	ld.global.nc.f32 	%f87, [%rd13];
$L__BB1_6:
	add.s32 	%r39, %r1, %r38;
	setp.ge.s32 	%p4, %r39, %r70;
	mov.f32 	%f88, 0f00000000;
	@%p4 bra 	$L__BB1_8;
	mul.wide.u32 	%rd14, %r125, 4;
	add.s64 	%rd15, %rd2, %rd14;
	ld.global.nc.u32 	%r79, [%rd15];
	mul.wide.s32 	%rd16, %r79, 4;
	add.s64 	%rd17, %rd1, %rd16;
	ld.global.nc.f32 	%f88, [%rd17];
$L__BB1_8:
	add.s32 	%r40, %r1, %r39;
	setp.ge.s32 	%p5, %r40, %r70;
	mov.f32 	%f89, 0f00000000;
	@%p5 bra 	$L__BB1_10;
	mul.wide.u32 	%rd18, %r124, 4;
	add.s64 	%rd19, %rd2, %rd18;
	ld.global.nc.u32 	%r80, [%rd19];
	mul.wide.s32 	%rd20, %r80, 4;
	add.s64 	%rd21, %rd1, %rd20;
	ld.global.nc.f32 	%f89, [%rd21];
$L__BB1_10:
	add.s32 	%r41, %r1, %r40;
	setp.ge.s32 	%p6, %r41, %r70;
	mov.f32 	%f90, 0f00000000;
	@%p6 bra 	$L__BB1_12;
	mul.wide.u32 	%rd22, %r123, 4;
	add.s64 	%rd23, %rd2, %rd22;
	ld.global.nc.u32 	%r81, [%rd23];
	mul.wide.s32 	%rd24, %r81, 4;
	add.s64 	%rd25, %rd1, %rd24;
	ld.global.nc.f32 	%f90, [%rd25];
$L__BB1_12:
	add.s32 	%r42, %r1, %r41;
	setp.ge.s32 	%p7, %r42, %r70;
	mov.f32 	%f91, 0f00000000;
	@%p7 bra 	$L__BB1_14;
	mul.wide.u32 	%rd26, %r122, 4;
	add.s64 	%rd27, %rd2, %rd26;
	ld.global.nc.u32 	%r82, [%rd27];
	mul.wide.s32 	%rd28, %r82, 4;
	add.s64 	%rd29, %rd1, %rd28;
	ld.global.nc.f32 	%f91, [%rd29];
$L__BB1_14:
	add.s32 	%r43, %r1, %r42;
	setp.ge.s32 	%p8, %r43, %r70;
	mov.f32 	%f92, 0f00000000;
	@%p8 bra 	$L__BB1_16;
	mul.wide.u32 	%rd30, %r121, 4;
	add.s64 	%rd31, %rd2, %rd30;
	ld.global.nc.u32 	%r83, [%rd31];
	mul.wide.s32 	%rd32, %r83, 4;
	add.s64 	%rd33, %rd1, %rd32;
	ld.global.nc.f32 	%f92, [%rd33];
$L__BB1_16:
	add.s32 	%r44, %r1, %r43;
	setp.ge.s32 	%p9, %r44, %r70;
	mov.f32 	%f93, 0f00000000;
	@%p9 bra 	$L__BB1_18;
	ld.param.u64 	%rd91, [back_project_float_param_1];
	cvta.to.global.u64 	%rd34, %rd91;
	mul.wide.u32 	%rd35, %r120, 4;
	add.s64 	%rd36, %rd34, %rd35;
	ld.global.nc.u32 	%r84, [%rd36];
	mul.wide.s32 	%rd37, %r84, 4;
	add.s64 	%rd38, %rd1, %rd37;
	ld.global.nc.f32 	%f93, [%rd38];
$L__BB1_18:
	add.s32 	%r45, %r1, %r44;
	setp.ge.s32 	%p10, %r45, %r70;
	mov.f32 	%f94, 0f00000000;
	@%p10 bra 	$L__BB1_20;
	ld.param.u64 	%rd92, [back_project_float_param_1];
	cvta.to.global.u64 	%rd39, %rd92;
	mul.wide.u32 	%rd40, %r119, 4;
	add.s64 	%rd41, %rd39, %rd40;
	ld.global.nc.u32 	%r85, [%rd41];
	mul.wide.s32 	%rd42, %r85, 4;
	add.s64 	%rd43, %rd1, %rd42;
	ld.global.nc.f32 	%f94, [%rd43];
$L__BB1_20:
	add.s32 	%r46, %r1, %r45;
	setp.ge.s32 	%p11, %r46, %r70;
	mov.f32 	%f95, 0f00000000;
	@%p11 bra 	$L__BB1_22;
	ld.param.u64 	%rd101, [back_project_float_param_2];
	ld.param.u64 	%rd93, [back_project_float_param_1];
	cvta.to.global.u64 	%rd44, %rd93;
	mul.wide.u32 	%rd45, %r118, 4;
	add.s64 	%rd46, %rd44, %rd45;
	ld.global.nc.u32 	%r86, [%rd46];
	cvta.to.global.u64 	%rd47, %rd101;
	mul.wide.s32 	%rd48, %r86, 4;
	add.s64 	%rd49, %rd47, %rd48;
	ld.global.nc.f32 	%f95, [%rd49];
$L__BB1_22:
	add.s32 	%r47, %r1, %r46;
	setp.ge.s32 	%p12, %r47, %r70;
	mov.f32 	%f96, 0f00000000;
	@%p12 bra 	$L__BB1_24;
	ld.param.u64 	%rd102, [back_project_float_param_2];
	ld.param.u64 	%rd94, [back_project_float_param_1];
	cvta.to.global.u64 	%rd50, %rd94;
	mul.wide.u32 	%rd51, %r117, 4;
	add.s64 	%rd52, %rd50, %rd51;
	ld.global.nc.u32 	%r87, [%rd52];
	cvta.to.global.u64 	%rd53, %rd102;
	mul.wide.s32 	%rd54, %r87, 4;
	add.s64 	%rd55, %rd53, %rd54;
	ld.global.nc.f32 	%f96, [%rd55];
$L__BB1_24:
	add.s32 	%r48, %r1, %r47;
	setp.ge.s32 	%p13, %r48, %r70;
	mov.f32 	%f97, 0f00000000;
	@%p13 bra 	$L__BB1_26;
	ld.param.u64 	%rd103, [back_project_float_param_2];
	ld.param.u64 	%rd95, [back_project_float_param_1];
	cvta.to.global.u64 	%rd56, %rd95;
	mul.wide.u32 	%rd57, %r116, 4;
	add.s64 	%rd58, %rd56, %rd57;
	ld.global.nc.u32 	%r88, [%rd58];
	cvta.to.global.u64 	%rd59, %rd103;
	mul.wide.s32 	%rd60, %r88, 4;
	add.s64 	%rd61, %rd59, %rd60;
	ld.global.nc.f32 	%f97, [%rd61];
$L__BB1_26:
	add.s32 	%r49, %r1, %r48;
	setp.ge.s32 	%p14, %r49, %r70;
	mov.f32 	%f98, 0f00000000;
	@%p14 bra 	$L__BB1_28;
	ld.param.u64 	%rd104, [back_project_float_param_2];
	ld.param.u64 	%rd96, [back_project_float_param_1];
	cvta.to.global.u64 	%rd62, %rd96;
	mul.wide.u32 	%rd63, %r115, 4;
	add.s64 	%rd64, %rd62, %rd63;
	ld.global.nc.u32 	%r89, [%rd64];
	cvta.to.global.u64 	%rd65, %rd104;
	mul.wide.s32 	%rd66, %r89, 4;
	add.s64 	%rd67, %rd65, %rd66;
	ld.global.nc.f32 	%f98, [%rd67];
$L__BB1_28:
	add.s32 	%r50, %r1, %r49;
	setp.ge.s32 	%p15, %r50, %r70;
	mov.f32 	%f99, 0f00000000;
	@%p15 bra 	$L__BB1_30;
	ld.param.u64 	%rd105, [back_project_float_param_2];
	ld.param.u64 	%rd97, [back_project_float_param_1];
	cvta.to.global.u64 	%rd68, %rd97;
	mul.wide.u32 	%rd69, %r114, 4;
	add.s64 	%rd70, %rd68, %rd69;
	ld.global.nc.u32 	%r90, [%rd70];
	cvta.to.global.u64 	%rd71, %rd105;
	mul.wide.s32 	%rd72, %r90, 4;
	add.s64 	%rd73, %rd71, %rd72;
	ld.global.nc.f32 	%f99, [%rd73];
$L__BB1_30:
	add.s32 	%r51, %r1, %r50;
	setp.ge.s32 	%p16, %r51, %r70;
	mov.f32 	%f100, 0f00000000;
	@%p16 bra 	$L__BB1_32;
	ld.param.u64 	%rd106, [back_project_float_param_2];
	ld.param.u64 	%rd98, [back_project_float_param_1];
	cvta.to.global.u64 	%rd74, %rd98;
	mul.wide.u32 	%rd75, %r113, 4;
	add.s64 	%rd76, %rd74, %rd75;
	ld.global.nc.u32 	%r91, [%rd76];
	cvta.to.global.u64 	%rd77, %rd106;
	mul.wide.s32 	%rd78, %r91, 4;
	add.s64 	%rd79, %rd77, %rd78;
	ld.global.nc.f32 	%f100, [%rd79];
$L__BB1_32:
	add.s32 	%r92, %r1, %r51;
	setp.ge.s32 	%p17, %r92, %r70;
	mov.f32 	%f101, 0f00000000;
	@%p17 bra 	$L__BB1_34;
	ld.param.u64 	%rd107, [back_project_float_param_2];
	ld.param.u64 	%rd99, [back_project_float_param_1];
	cvta.to.global.u64 	%rd80, %rd99;
	mul.wide.u32 	%rd81, %r112, 4;
	add.s64 	%rd82, %rd80, %rd81;
	ld.global.nc.u32 	%r93, [%rd82];
	cvta.to.global.u64 	%rd83, %rd107;
	mul.wide.s32 	%rd84, %r93, 4;
	add.s64 	%rd85, %rd83, %rd84;
	ld.global.nc.f32 	%f101, [%rd85];
$L__BB1_34:
	bar.sync 	0;
	add.f32 	%f69, %f86, %f87;
	add.f32 	%f70, %f88, %f89;
	add.f32 	%f71, %f90, %f91;
	add.f32 	%f72, %f92, %f93;
	add.f32 	%f73, %f94, %f95;
	add.f32 	%f74, %f96, %f97;
	add.f32 	%f75, %f98, %f99;
	add.f32 	%f76, %f100, %f101;
	add.f32 	%f77, %f69, %f70;
	add.f32 	%f78, %f71, %f72;
	add.f32 	%f79, %f73, %f74;
	add.f32 	%f80, %f75, %f76;
	add.f32 	%f81, %f77, %f78;
	add.f32 	%f82, %f79, %f80;
	add.f32 	%f56, %f81, %f82;
	mov.b32 	%r94, 1;
	mov.b32 	%r107, 31;
	mov.b32 	%r108, -1;
	// begin inline asm
	{  .reg .f32 r0;  .reg .pred p;  shfl.sync.down.b32 r0|p, %f56, %r94, %r107, %r108;  @p add.f32 r0, r0, %f56;  mov.f32 %f54, r0;}
	// end inline asm
	mov.b32 	%r97, 2;
	// begin inline asm
	{  .reg .f32 r0;  .reg .pred p;  shfl.sync.down.b32 r0|p, %f54, %r97, %r107, %r108;  @p add.f32 r0, r0, %f54;  mov.f32 %f57, r0;}
	// end inline asm
	mov.b32 	%r100, 4;
	// begin inline asm
	{  .reg .f32 r0;  .reg .pred p;  shfl.sync.down.b32 r0|p, %f57, %r100, %r107, %r108;  @p add.f32 r0, r0, %f57;  mov.f32 %f60, r0;}
	// end inline asm
	mov.b32 	%r103, 8;
	// begin inline asm
	{  .reg .f32 r0;  .reg .pred p;  shfl.sync.down.b32 r0|p, %f60, %r103, %r107, %r108;  @p add.f32 r0, r0, %f60;  mov.f32 %f63, r0;}
	// end inline asm
	mov.b32 	%r106, 16;
	// begin inline asm
	{  .reg .f32 r0;  .reg .pred p;  shfl.sync.down.b32 r0|p, %f63, %r106, %r107, %r108;  @p add.f32 r0, r0, %f63;  mov.f32 %f66, r0;}
	// end inline asm
	bar.sync 	0;
	add.f32 	%f102, %f102, %f66;
	add.s32 	%r128, %r128, 1;
	setp.ne.s32 	%p18, %r128, 0;
	add.s32 	%r127, %r127, 512;
	add.s32 	%r126, %r126, 512;
	add.s32 	%r125, %r125, 512;
	add.s32 	%r124, %r124, 512;
	add.s32 	%r123, %r123, 512;
	add.s32 	%r122, %r122, 512;
	add.s32 	%r121, %r121, 512;
	add.s32 	%r120, %r120, 512;
	add.s32 	%r119, %r119, 512;
	add.s32 	%r118, %r118, 512;
	add.s32 	%r117, %r117, 512;
	add.s32 	%r116, %r116, 512;
	add.s32 	%r115, %r115, 512;
	add.s32 	%r114, %r114, 512;
	add.s32 	%r113, %r113, 512;
	add.s32 	%r112, %r112, 512;
	add.s32 	%r111, %r111, 512;
	@%p18 bra 	$L__BB1_2;
$L__BB1_35:
	mov.u32 	%r109, %tid.x;
	setp.ne.s32 	%p19, %r109, 0;
	@%p19 bra 	$L__BB1_37;
	ld.param.u64 	%rd89, [back_project_float_param_0];
	mov.u32 	%r110, %ctaid.x;
	cvta.to.global.u64 	%rd86, %rd89;
	mul.wide.u32 	%rd87, %r110, 4;
	add.s64 	%rd88, %rd86, %rd87;
	ld.global.f32 	%f83, [%rd88];
	add.f32 	%f84, %f102, %f83;
	st.global.f32 	[%rd88], %f84;
$L__BB1_37:
	ret;

}
	// .globl	project_double
.visible .entry project_double(
	.param .u64 .ptr .align 1 project_double_param_0,
	.param .u64 .ptr .align 1 project_double_param_1,
	.param .u64 .ptr .align 1 project_double_param_2,
	.param .u32 project_double_param_3,
	.param .u32 project_double_param_4
)
{
	.reg .pred 	%p<2>;
	.reg .b32 	%r<10>;
	.reg .b64 	%rd<13>;
	.reg .b64 	%fd<3>;

	ld.param.u64 	%rd1, [project_double_param_0];
	ld.param.u64 	%rd2, [project_double_param_1];
	ld.param.u64 	%rd3, [project_double_param_2];
	ld.param.u32 	%r3, [project_double_param_3];
	ld.param.u32 	%r2, [project_double_param_4];
	mov.u32 	%r4, %tid.x;
	mov.u32 	%r5, %ntid.x;
	mov.u32 	%r6, %ctaid.x;
	mad.lo.s32 	%r1, %r5, %r6, %r4;
	mul.lo.s32 	%r7, %r2, %r3;
	setp.ge.s32 	%p1, %r1, %r7;
	@%p1 bra 	$L__BB2_2;
	cvta.to.global.u64 	%rd4, %rd2;
	cvta.to.global.u64 	%rd5, %rd3;
	cvta.to.global.u64 	%rd6, %rd1;
	mul.wide.s32 	%rd7, %r1, 4;
	add.s64 	%rd8, %rd4, %rd7;
	ld.global.nc.u32 	%r8, [%rd8];
	mul.wide.s32 	%rd9, %r8, 8;
	add.s64 	%rd10, %rd6, %rd9;
	div.s32 	%r9, %r1, %r2;
	mul.wide.s32 	%rd11, %r9, 8;
	add.s64 	%rd12, %rd5, %rd11;
	ld.global.nc.f64 	%fd1, [%rd12];
	atom.global.add.f64 	%fd2, [%rd10], %fd1;
$L__BB2_2:
	ret;

}
	// .globl	project_float
.visible .entry project_float(
	.param .u64 .ptr .align 1 project_float_param_0,
	.param .u64 .ptr .align 1 project_float_param_1,
	.param .u64 .ptr .align 1 project_float_param_2,
	.param .u32 project_float_param_3,
	.param .u32 project_float_param_4
)
{
	.reg .pred 	%p<2>;
	.reg .b32 	%r<10>;
	.reg .b32 	%f<3>;
	.reg .b64 	%rd<13>;

	ld.param.u64 	%rd1, [project_float_param_0];
	ld.param.u64 	%rd2, [project_float_param_1];
	ld.param.u64 	%rd3, [project_float_param_2];
	ld.param.u32 	%r3, [project_float_param_3];
	ld.param.u32 	%r2, [project_float_param_4];
	mov.u32 	%r4, %tid.x;
	mov.u32 	%r5, %ntid.x;
	mov.u32 	%r6, %ctaid.x;
	mad.lo.s32 	%r1, %r5, %r6, %r4;
	mul.lo.s32 	%r7, %r2, %r3;
	setp.ge.s32 	%p1, %r1, %r7;
	@%p1 bra 	$L__BB3_2;
	cvta.to.global.u64 	%rd4, %rd2;
	cvta.to.global.u64 	%rd5, %rd3;
	cvta.to.global.u64 	%rd6, %rd1;
	mul.wide.s32 	%rd7, %r1, 4;
	add.s64 	%rd8, %rd4, %rd7;
	ld.global.nc.u32 	%r8, [%rd8];
	mul.wide.s32 	%rd9, %r8, 4;
	add.s64 	%rd10, %rd6, %rd9;
	div.s32 	%r9, %r1, %r2;
	mul.wide.s32 	%rd11, %r9, 4;
	add.s64 	%rd12, %rd5, %rd11;
	ld.global.nc.f32 	%f1, [%rd12];
	atom.global.add.f32 	%f2, [%rd10], %f1;
$L__BB3_2:
	ret;

}
	// .globl	clip_double
.visible .entry clip_double(
	.param .u64 .ptr .align 1 clip_double_param_0,
	.param .u32 clip_double_param_1,
	.param .f64 clip_double_param_2
)
{
	.reg .pred 	%p<3>;
	.reg .b32 	%r<6>;
	.reg .b64 	%rd<5>;
	.reg .b64 	%fd<3>;

	ld.param.u64 	%rd2, [clip_double_param_0];
	ld.param.u32 	%r2, [clip_double_param_1];
	ld.param.f64 	%fd1, [clip_double_param_2];
	mov.u32 	%r3, %tid.x;
	mov.u32 	%r4, %ntid.x;
	mov.u32 	%r5, %ctaid.x;
	mad.lo.s32 	%r1, %r4, %r5, %r3;
	setp.ge.s32 	%p1, %r1, %r2;
	@%p1 bra 	$L__BB4_3;
	cvta.to.global.u64 	%rd3, %rd2;
	mul.wide.s32 	%rd4, %r1, 8;
	add.s64 	%rd1, %rd3, %rd4;
	ld.global.f64 	%fd2, [%rd1];
	setp.geu.f64 	%p2, %fd2, %fd1;
	@%p2 bra 	$L__BB4_3;
	st.global.f64 	[%rd1], %fd1;
$L__BB4_3:
	ret;

}
	// .globl	clip_float
.visible .entry clip_float(
	.param .u64 .ptr .align 1 clip_float_param_0,
	.param .u32 clip_float_param_1,
	.param .f64 clip_float_param_2
)
{
	.reg .pred 	%p<3>;
	.reg .b32 	%r<6>;
	.reg .b32 	%f<3>;
	.reg .b64 	%rd<5>;
	.reg .b64 	%fd<3>;

	ld.param.u64 	%rd2, [clip_float_param_0];
	ld.param.u32 	%r2, [clip_float_param_1];
	ld.param.f64 	%fd1, [clip_float_param_2];
	mov.u32 	%r3, %tid.x;
	mov.u32 	%r4, %ntid.x;
	mov.u32 	%r5, %ctaid.x;
	mad.lo.s32 	%r1, %r4, %r5, %r3;
	setp.ge.s32 	%p1, %r1, %r2;
	@%p1 bra 	$L__BB5_3;
	cvta.to.global.u64 	%rd3, %rd2;
	mul.wide.s32 	%rd4, %r1, 4;
	add.s64 	%rd1, %rd3, %rd4;
	ld.global.f32 	%f1, [%rd1];
	cvt.f64.f32 	%fd2, %f1;
	setp.leu.f64 	%p2, %fd1, %fd2;
	@%p2 bra 	$L__BB5_3;
	cvt.rn.f32.f64 	%f2, %fd1;
	st.global.f32 	[%rd1], %f2;
$L__BB5_3:
	ret;

}
	// .globl	find_difference_profile_double
.visible .entry find_difference_profile_double(
	.param .u64 .ptr .align 1 find_difference_profile_double_param_0,
	.param .u64 .ptr .align 1 find_difference_profile_double_param_1,
	.param .u64 .ptr .align 1 find_difference_profile_double_param_2,
	.param .u32 find_difference_profile_double_param_3
)
{
	.reg .pred 	%p<3>;
	.reg .b32 	%r<11>;
	.reg .b64 	%rd<11>;
	.reg .b64 	%fd<4>;

	ld.param.u64 	%rd4, [find_difference_profile_double_param_0];
	ld.param.u64 	%rd5, [find_difference_profile_double_param_1];
	ld.param.u64 	%rd6, [find_difference_profile_double_param_2];
	ld.param.u32 	%r6, [find_difference_profile_double_param_3];
	mov.u32 	%r7, %tid.x;
	mov.u32 	%r1, %ntid.x;
	mov.u32 	%r8, %ctaid.x;
	mad.lo.s32 	%r10, %r1, %r8, %r7;
	setp.ge.s32 	%p1, %r10, %r6;
	@%p1 bra 	$L__BB6_3;
	mov.u32 	%r9, %nctaid.x;
	mul.lo.s32 	%r3, %r1, %r9;
	cvta.to.global.u64 	%rd1, %rd6;
	cvta.to.global.u64 	%rd2, %rd5;
	cvta.to.global.u64 	%rd3, %rd4;
$L__BB6_2:
	mul.wide.s32 	%rd7, %r10, 8;
	add.s64 	%rd8, %rd1, %rd7;
	ld.global.nc.f64 	%fd1, [%rd8];
	add.s64 	%rd9, %rd2, %rd7;
	ld.global.nc.f64 	%fd2, [%rd9];
	sub.f64 	%fd3, %fd1, %fd2;
	add.s64 	%rd10, %rd3, %rd7;
	st.global.f64 	[%rd10], %fd3;
	add.s32 	%r10, %r10, %r3;
	setp.lt.s32 	%p2, %r10, %r6;
	@%p2 bra 	$L__BB6_2;
$L__BB6_3:
	ret;

}
	// .globl	find_difference_profile_float
.visible .entry find_difference_profile_float(
	.param .u64 .ptr .align 1 find_difference_profile_float_param_0,
	.param .u64 .ptr .align 1 find_difference_profile_float_param_1,
	.param .u64 .ptr .align 1 find_difference_profile_float_param_2,
	.param .u32 find_difference_profile_float_param_3
)
{
	.reg .pred 	%p<3>;
	.reg .b32 	%r<11>;
	.reg .b32 	%f<4>;
	.reg .b64 	%rd<11>;

	ld.param.u64 	%rd4, [find_difference_profile_float_param_0];
	ld.param.u64 	%rd5, [find_difference_profile_float_param_1];
	ld.param.u64 	%rd6, [find_difference_profile_float_param_2];
	ld.param.u32 	%r6, [find_difference_profile_float_param_3];
	mov.u32 	%r7, %tid.x;
	mov.u32 	%r1, %ntid.x;
	mov.u32 	%r8, %ctaid.x;
	mad.lo.s32 	%r10, %r1, %r8, %r7;
	setp.ge.s32 	%p1, %r10, %r6;
	@%p1 bra 	$L__BB7_3;
	mov.u32 	%r9, %nctaid.x;
	mul.lo.s32 	%r3, %r1, %r9;
	cvta.to.global.u64 	%rd1, %rd6;
	cvta.to.global.u64 	%rd2, %rd5;
	cvta.to.global.u64 	%rd3, %rd4;
$L__BB7_2:
	mul.wide.s32 	%rd7, %r10, 4;
	add.s64 	%rd8, %rd1, %rd7;
	ld.global.nc.f32 	%f1, [%rd8];
	add.s64 	%rd9, %rd2, %rd7;
	ld.global.nc.f32 	%f2, [%rd9];
	sub.f32 	%f3, %f1, %f2;
	add.s64 	%rd10, %rd3, %rd7;
	st.global.f32 	[%rd10], %f3;
	add.s32 	%r10, %r10, %r3;
	setp.lt.s32 	%p2, %r10, %r6;
	@%p2 bra 	$L__BB7_2;
$L__BB7_3:
	ret;

}
	// .globl	compensate_particle_amount_double
.visible .entry compensate_particle_amount_double(
	.param .u64 .ptr .align 1 compensate_particle_amount_double_param_0,
	.param .u64 .ptr .align 1 compensate_particle_amount_double_param_1,
	.param .u32 compensate_particle_amount_double_param_2,
	.param .u32 compensate_particle_amount_double_param_3
)
{
	.reg .pred 	%p<2>;
	.reg .b32 	%r<8>;
	.reg .b64 	%rd<8>;
	.reg .b64 	%fd<4>;

	ld.param.u64 	%rd1, [compensate_particle_amount_double_param_0];
	ld.param.u64 	%rd2, [compensate_particle_amount_double_param_1];
	ld.param.u32 	%r2, [compensate_particle_amount_double_param_2];
	ld.param.u32 	%r3, [compensate_particle_amount_double_param_3];
	mov.u32 	%r4, %tid.x;
	mov.u32 	%r5, %ntid.x;
	mov.u32 	%r6, %ctaid.x;
	mad.lo.s32 	%r1, %r5, %r6, %r4;
	mul.lo.s32 	%r7, %r3, %r2;
	setp.ge.s32 	%p1, %r1, %r7;
	@%p1 bra 	$L__BB8_2;
	cvta.to.global.u64 	%rd3, %rd2;
	cvta.to.global.u64 	%rd4, %rd1;
	mul.wide.s32 	%rd5, %r1, 8;
	add.s64 	%rd6, %rd3, %rd5;
	ld.global.nc.f64 	%fd1, [%rd6];
	add.s64 	%rd7, %rd4, %rd5;
	ld.global.f64 	%fd2, [%rd7];
	mul.f64 	%fd3, %fd1, %fd2;
	st.global.f64 	[%rd7], %fd3;
$L__BB8_2:
	ret;

}
	// .globl	compensate_particle_amount_float
.visible .entry compensate_particle_amount_float(
	.param .u64 .ptr .align 1 compensate_particle_amount_float_param_0,
	.param .u64 .ptr .align 1 compensate_particle_amount_float_param_1,
	.param .u32 compensate_particle_amount_float_param_2,
	.param .u32 compensate_particle_amount_float_param_3
)
{
	.reg .pred 	%p<2>;
	.reg .b32 	%r<8>;
	.reg .b32 	%f<4>;
	.reg .b64 	%rd<8>;

	ld.param.u64 	%rd1, [compensate_particle_amount_float_param_0];
	ld.param.u64 	%rd2, [compensate_particle_amount_float_param_1];
	ld.param.u32 	%r2, [compensate_particle_amount_float_param_2];
	ld.param.u32 	%r3, [compensate_particle_amount_float_param_3];
	mov.u32 	%r4, %tid.x;
	mov.u32 	%r5, %ntid.x;
	mov.u32 	%r6, %ctaid.x;
	mad.lo.s32 	%r1, %r5, %r6, %r4;
	mul.lo.s32 	%r7, %r3, %r2;
	setp.ge.s32 	%p1, %r1, %r7;
	@%p1 bra 	$L__BB9_2;
	cvta.to.global.u64 	%rd3, %rd2;
	cvta.to.global.u64 	%rd4, %rd1;
	mul.wide.s32 	%rd5, %r1, 4;
	add.s64 	%rd6, %rd3, %rd5;
	ld.global.nc.f32 	%f1, [%rd6];
	add.s64 	%rd7, %rd4, %rd5;
	ld.global.f32 	%f2, [%rd7];
	mul.f32 	%f3, %f1, %f2;
	st.global.f32 	[%rd7], %f3;
$L__BB9_2:
	ret;

}
	// .globl	count_particles_in_bin_double
.visible .entry count_particles_in_bin_double(
	.param .u64 .ptr .align 1 count_particles_in_bin_double_param_0,
	.param .u64 .ptr .align 1 count_particles_in_bin_double_param_1,
	.param .u32 count_particles_in_bin_double_param_2,
	.param .u32 count_particles_in_bin_double_param_3,
	.param .u32 count_particles_in_bin_double_param_4
)
{
	.reg .pred 	%p<2>;
	.reg .b32 	%r<12>;
	.reg .b64 	%rd<9>;
	.reg .b64 	%fd<2>;

	ld.param.u64 	%rd1, [count_particles_in_bin_double_param_0];
	ld.param.u64 	%rd2, [count_particles_in_bin_double_param_1];
	ld.param.u32 	%r2, [count_particles_in_bin_double_param_2];
	ld.param.u32 	%r4, [count_particles_in_bin_double_param_3];
	ld.param.u32 	%r3, [count_particles_in_bin_double_param_4];
	mov.u32 	%r5, %tid.x;
	mov.u32 	%r6, %ntid.x;
	mov.u32 	%r7, %ctaid.x;
	mad.lo.s32 	%r1, %r6, %r7, %r5;
	mul.lo.s32 	%r8, %r4, %r2;
	setp.ge.s32 	%p1, %r1, %r8;
	@%p1 bra 	$L__BB10_2;
	cvta.to.global.u64 	%rd3, %rd2;
	cvta.to.global.u64 	%rd4, %rd1;
	rem.s32 	%r9, %r1, %r2;
	mul.wide.s32 	%rd5, %r1, 4;
	add.s64 	%rd6, %rd3, %rd5;
	ld.global.nc.u32 	%r10, [%rd6];
	mad.lo.s32 	%r11, %r9, %r3, %r10;
	mul.wide.s32 	%rd7, %r11, 8;
	add.s64 	%rd8, %rd4, %rd7;
	atom.global.add.f64 	%fd1, [%rd8], 0d3FF0000000000000;
$L__BB10_2:
	ret;

}
	// .globl	count_particles_in_bin_float
.visible .entry count_particles_in_bin_float(
	.param .u64 .ptr .align 1 count_particles_in_bin_float_param_0,
	.param .u64 .ptr .align 1 count_particles_in_bin_float_param_1,
	.param .u32 count_particles_in_bin_float_param_2,
	.param .u32 count_particles_in_bin_float_param_3,
	.param .u32 count_particles_in_bin_float_param_4
)
{
	.reg .pred 	%p<2>;
	.reg .b32 	%r<12>;
	.reg .b32 	%f<2>;
	.reg .b64 	%rd<9>;

	ld.param.u64 	%rd1, [count_particles_in_bin_float_param_0];
	ld.param.u64 	%rd2, [count_particles_in_bin_float_param_1];
	ld.param.u32 	%r2, [count_particles_in_bin_float_param_2];
	ld.param.u32 	%r4, [count_particles_in_bin_float_param_3];
	ld.param.u32 	%r3, [count_particles_in_bin_float_param_4];
	mov.u32 	%r5, %tid.x;
	mov.u32 	%r6, %ntid.x;
	mov.u32 	%r7, %ctaid.x;
	mad.lo.s32 	%r1, %r6, %r7, %r5;
	mul.lo.s32 	%r8, %r4, %r2;
	setp.ge.s32 	%p1, %r1, %r8;
	@%p1 bra 	$L__BB11_2;
	cvta.to.global.u64 	%rd3, %rd2;
	cvta.to.global.u64 	%rd4, %rd1;
	rem.s32 	%r9, %r1, %r2;
	mul.wide.s32 	%rd5, %r1, 4;
	add.s64 	%rd6, %rd3, %rd5;
	ld.global.nc.u32 	%r10, [%rd6];
	mad.lo.s32 	%r11, %r9, %r3, %r10;
	mul.wide.s32 	%rd7, %r11, 4;
	add.s64 	%rd8, %rd4, %rd7;
	atom.global.add.f32 	%f1, [%rd8], 0f3F800000;
$L__BB11_2:
	ret;

}
	// .globl	calculate_reciprocal_double
.visible .entry calculate_reciprocal_double(
	.param .u64 .ptr .align 1 calculate_reciprocal_double_param_0,
	.param .u32 calculate_reciprocal_double_param_1,
	.param .u32 calculate_reciprocal_double_param_2,
	.param .f64 calculate_reciprocal_double_param_3
)
{
	.reg .pred 	%p<3>;
	.reg .b32 	%r<8>;
	.reg .b64 	%rd<5>;
	.reg .b64 	%fd<5>;

	ld.param.u64 	%rd1, [calculate_reciprocal_double_param_0];
	ld.param.u32 	%r2, [calculate_reciprocal_double_param_1];
	ld.param.u32 	%r3, [calculate_reciprocal_double_param_2];
	ld.param.f64 	%fd1, [calculate_reciprocal_double_param_3];
	mul.lo.s32 	%r4, %r3, %r2;
	mov.u32 	%r5, %tid.x;
	mov.u32 	%r6, %ntid.x;
	mov.u32 	%r7, %ctaid.x;
	mad.lo.s32 	%r1, %r6, %r7, %r5;
	setp.ge.s32 	%p1, %r1, %r4;
	@%p1 bra 	$L__BB12_2;
	cvta.to.global.u64 	%rd2, %rd1;
	mul.wide.s32 	%rd3, %r1, 8;
	add.s64 	%rd4, %rd2, %rd3;
	ld.global.f64 	%fd2, [%rd4];
	setp.eq.f64 	%p2, %fd2, 0d0000000000000000;
	selp.f64 	%fd3, 0d3FF0000000000000, %fd2, %p2;
	div.rn.f64 	%fd4, %fd1, %fd3;
	st.global.f64 	[%rd4], %fd4;
$L__BB12_2:
	ret;

}
	// .globl	calculate_reciprocal_float
.visible .entry calculate_reciprocal_float(
	.param .u64 .ptr .align 1 calculate_reciprocal_float_param_0,
	.param .u32 calculate_reciprocal_float_param_1,
	.param .u32 calculate_reciprocal_float_param_2,
	.param .f64 calculate_reciprocal_float_param_3
)
{
	.reg .pred 	%p<3>;
	.reg .b32 	%r<8>;
	.reg .b32 	%f<4>;
	.reg .b64 	%rd<5>;
	.reg .b64 	%fd<4>;

	ld.param.u64 	%rd1, [calculate_reciprocal_float_param_0];
	ld.param.u32 	%r2, [calculate_reciprocal_float_param_1];
	ld.param.u32 	%r3, [calculate_reciprocal_float_param_2];
	ld.param.f64 	%fd1, [calculate_reciprocal_float_param_3];
	mul.lo.s32 	%r4, %r3, %r2;
	mov.u32 	%r5, %tid.x;
	mov.u32 	%r6, %ntid.x;
	mov.u32 	%r7, %ctaid.x;
	mad.lo.s32 	%r1, %r6, %r7, %r5;
	setp.ge.s32 	%p1, %r1, %r4;
	@%p1 bra 	$L__BB13_2;
	cvta.to.global.u64 	%rd2, %rd1;
	mul.wide.s32 	%rd3, %r1, 4;
	add.s64 	%rd4, %rd2, %rd3;
	ld.global.f32 	%f1, [%rd4];
	setp.eq.f32 	%p2, %f1, 0f00000000;
	selp.f32 	%f2, 0f3F800000, %f1, %p2;
	cvt.f64.f32 	%fd2, %f2;
	div.rn.f64 	%fd3, %fd1, %fd2;
	cvt.rn.f32.f64 	%f3, %fd3;
	st.global.f32 	[%rd4], %f3;
$L__BB13_2:
	ret;

}
	// .globl	create_flat_points
.visible .entry create_flat_points(
	.param .u64 .ptr .align 1 create_flat_points_param_0,
	.param .u32 create_flat_points_param_1,
	.param .u32 create_flat_points_param_2,
	.param .u32 create_flat_points_param_3
)
{
	.reg .pred 	%p<2>;
	.reg .b32 	%r<12>;
	.reg .b64 	%rd<5>;

	ld.param.u64 	%rd1, [create_flat_points_param_0];
	ld.param.u32 	%r4, [create_flat_points_param_1];
	ld.param.u32 	%r2, [create_flat_points_param_2];
	ld.param.u32 	%r3, [create_flat_points_param_3];
	mov.u32 	%r5, %tid.x;
	mov.u32 	%r6, %ntid.x;
	mov.u32 	%r7, %ctaid.x;
	mad.lo.s32 	%r1, %r6, %r7, %r5;
	mul.lo.s32 	%r8, %r2, %r4;
	setp.ge.s32 	%p1, %r1, %r8;
	@%p1 bra 	$L__BB14_2;
	cvta.to.global.u64 	%rd2, %rd1;
	rem.s32 	%r9, %r1, %r2;
	mul.wide.s32 	%rd3, %r1, 4;
	add.s64 	%rd4, %rd2, %rd3;
	ld.global.u32 	%r10, [%rd4];
	mad.lo.s32 	%r11, %r9, %r3, %r10;
	st.global.u32 	[%rd4], %r11;
$L__BB14_2:
	ret;

}


// ===== COMPILED SASS (sm_100) =====

	.target	sm_100

	.elftype	@"ET_EXEC"


//--------------------- .note.nv.tkinfo           --------------------------
	.section	.note.nv.tkinfo,"",@"SHT_NOTE"
	.sectionflags	@"SHF_NOTE_NV_TKINFO"
	.tkinfo
        /*0018*/ 	.word	0x00000002
        /*0030*/ 	.string	""
        /*0030*/ 	.string	"ptxas"
        /*0030*/ 	.string	"Cuda compilation tools, release 13.0, V13.0.88"
        /*0030*/ 	.string	"Build cuda_13.0.r13.0/compiler.36424714_0"
        /*0030*/ 	.string	"-arch sm_100 -m 64 "



//--------------------- .note.nv.cuinfo           --------------------------
	.section	.note.nv.cuinfo,"",@"SHT_NOTE"
	.sectionflags	@"SHF_NOTE_NV_CUINFO"
        /*0018*/ 	.short	0x0002
        /*001a*/ 	.short	0x0064
        /*001c*/ 	.short	0x0082
	.zero		2


//--------------------- .nv.info                  --------------------------
	.section	.nv.info,"",@"SHT_CUDA_INFO"
	.align	4


	//----- nvinfo : EIATTR_REGCOUNT
	.align		4
        /*0000*/ 	.byte	0x04, 0x2f
        /*0002*/ 	.short	(.L_29 - .L_28)
	.align		4
.L_28:
        /*0004*/ 	.word	index@(back_project_double)
        /*0008*/ 	.word	0x00000020


	//----- nvinfo : EIATTR_FRAME_SIZE
	.align		4
.L_29:
        /*000c*/ 	.byte	0x04, 0x11
        /*000e*/ 	.short	(.L_31 - .L_30)
	.align		4
.L_30:
        /*0010*/ 	.word	index@(back_project_double)
        /*0014*/ 	.word	0x00000000


	//----- nvinfo : EIATTR_REGCOUNT
	.align		4
.L_31:
        /*0018*/ 	.byte	0x04, 0x2f
        /*001a*/ 	.short	(.L_33 - .L_32)
	.align		4
.L_32:
        /*001c*/ 	.word	index@(back_project_float)
        /*0020*/ 	.word	0x00000028


	//----- nvinfo : EIATTR_FRAME_SIZE
	.align		4
.L_33:
        /*0024*/ 	.byte	0x04, 0x11
        /*0026*/ 	.short	(.L_35 - .L_34)
	.align		4
.L_34:
        /*0028*/ 	.word	index@(back_project_float)
        /*002c*/ 	.word	0x00000000


	//----- nvinfo : EIATTR_REGCOUNT
	.align		4
.L_35:
        /*0030*/ 	.byte	0x04, 0x2f
        /*0032*/ 	.short	(.L_37 - .L_36)
	.align		4
.L_36:
        /*0034*/ 	.word	index@(project_double)
        /*0038*/ 	.word	0x0000000c


	//----- nvinfo : EIATTR_FRAME_SIZE
	.align		4
.L_37:
        /*003c*/ 	.byte	0x04, 0x11
        /*003e*/ 	.short	(.L_39 - .L_38)
	.align		4
.L_38:
        /*0040*/ 	.word	index@(project_double)
        /*0044*/ 	.word	0x00000000


	//----- nvinfo : EIATTR_REGCOUNT
	.align		4
.L_39:
        /*0048*/ 	.byte	0x04, 0x2f
        /*004a*/ 	.short	(.L_41 - .L_40)
	.align		4
.L_40:
        /*004c*/ 	.word	index@(project_float)
        /*0050*/ 	.word	0x0000000c


	//----- nvinfo : EIATTR_FRAME_SIZE
	.align		4
.L_41:
        /*0054*/ 	.byte	0x04, 0x11
        /*0056*/ 	.short	(.L_43 - .L_42)
	.align		4
.L_42:
        /*0058*/ 	.word	index@(project_float)
        /*005c*/ 	.word	0x00000000


	//----- nvinfo : EIATTR_REGCOUNT
	.align		4
.L_43:
        /*0060*/ 	.byte	0x04, 0x2f
        /*0062*/ 	.short	(.L_45 - .L_44)
	.align		4
.L_44:
        /*0064*/ 	.word	index@(clip_double)
        /*0068*/ 	.word	0x0000000a


	//----- nvinfo : EIATTR_FRAME_SIZE
	.align		4
.L_45:
        /*006c*/ 	.byte	0x04, 0x11
        /*006e*/ 	.short	(.L_47 - .L_46)
	.align		4
.L_46:
        /*0070*/ 	.word	index@(clip_double)
        /*0074*/ 	.word	0x00000000


	//----- nvinfo : EIATTR_REGCOUNT
	.align		4
.L_47:
        /*0078*/ 	.byte	0x04, 0x2f
        /*007a*/ 	.short	(.L_49 - .L_48)
	.align		4
.L_48:
        /*007c*/ 	.word	index@(clip_float)
        /*0080*/ 	.word	0x00000008


	//----- nvinfo : EIATTR_FRAME_SIZE
	.align		4
.L_49:
        /*0084*/ 	.byte	0x04, 0x11
        /*0086*/ 	.short	(.L_51 - .L_50)
	.align		4
.L_50:
        /*0088*/ 	.word	index@(clip_float)
        /*008c*/ 	.word	0x00000000


	//----- nvinfo : EIATTR_REGCOUNT
	.align		4
.L_51:
        /*0090*/ 	.byte	0x04, 0x2f
        /*0092*/ 	.short	(.L_53 - .L_52)
	.align		4
.L_52:
        /*0094*/ 	.word	index@(find_difference_profile_double)
        /*0098*/ 	.word	0x00000012


	//----- nvinfo : EIATTR_FRAME_SIZE
	.align		4
.L_53:
        /*009c*/ 	.byte	0x04, 0x11
        /*009e*/ 	.short	(.L_55 - .L_54)
	.align		4
.L_54:
        /*00a0*/ 	.word	index@(find_difference_profile_double)
        /*00a4*/ 	.word	0x00000000


	//----- nvinfo : EIATTR_REGCOUNT
	.align		4
.L_55:
        /*00a8*/ 	.byte	0x04, 0x2f
        /*00aa*/ 	.short	(.L_57 - .L_56)
	.align		4
.L_56:
        /*00ac*/ 	.word	index@(find_difference_profile_float)
        /*00b0*/ 	.word	0x00000012


	//----- nvinfo : EIATTR_FRAME_SIZE
	.align		4
.L_57:
        /*00b4*/ 	.byte	0x04, 0x11
        /*00b6*/ 	.short	(.L_59 - .L_58)
	.align		4
.L_58:
        /*00b8*/ 	.word	index@(find_difference_profile_float)
        /*00bc*/ 	.word	0x00000000


	//----- nvinfo : EIATTR_REGCOUNT
	.align		4
.L_59:
        /*00c0*/ 	.byte	0x04, 0x2f
        /*00c2*/ 	.short	(.L_61 - .L_60)
	.align		4
.L_60:
        /*00c4*/ 	.word	index@(compensate_particle_amount_double)
        /*00c8*/ 	.word	0x0000000a


	//----- nvinfo : EIATTR_FRAME_SIZE
	.align		4
.L_61:
        /*00cc*/ 	.byte	0x04, 0x11
        /*00ce*/ 	.short	(.L_63 - .L_62)
	.align		4
.L_62:
        /*00d0*/ 	.word	index@(compensate_particle_amount_double)
        /*00d4*/ 	.word	0x00000000


	//----- nvinfo : EIATTR_REGCOUNT
	.align		4
.L_63:
        /*00d8*/ 	.byte	0x04, 0x2f
        /*00da*/ 	.short	(.L_65 - .L_64)
	.align		4
.L_64:
        /*00dc*/ 	.word	index@(compensate_particle_amount_float)
        /*00e0*/ 	.word	0x0000000a


	//----- nvinfo : EIATTR_FRAME_SIZE
	.align		4
.L_65:
        /*00e4*/ 	.byte	0x04, 0x11
        /*00e6*/ 	.short	(.L_67 - .L_66)
	.align		4
.L_66:
        /*00e8*/ 	.word	index@(compensate_particle_amount_float)
        /*00ec*/ 	.word	0x00000000


	//----- nvinfo : EIATTR_REGCOUNT
	.align		4
.L_67:
        /*00f0*/ 	.byte	0x04, 0x2f
        /*00f2*/ 	.short	(.L_69 - .L_68)
	.align		4
.L_68:
        /*00f4*/ 	.word	index@(count_particles_in_bin_double)
        /*00f8*/ 	.word	0x00000010


	//----- nvinfo : EIATTR_FRAME_SIZE
	.align		4
.L_69:
        /*00fc*/ 	.byte	0x04, 0x11
        /*00fe*/ 	.short	(.L_71 - .L_70)
	.align		4
.L_70:
        /*0100*/ 	.word	index@(count_particles_in_bin_double)
        /*0104*/ 	.word	0x00000000


	//----- nvinfo : EIATTR_REGCOUNT
	.align		4
.L_71:
        /*0108*/ 	.byte	0x04, 0x2f
        /*010a*/ 	.short	(.L_73 - .L_72)
	.align		4
.L_72:
        /*010c*/ 	.word	index@(count_particles_in_bin_float)
        /*0110*/ 	.word	0x00000010


	//----- nvinfo : EIATTR_FRAME_SIZE
	.align		4
.L_73:
        /*0114*/ 	.byte	0x04, 0x11
        /*0116*/ 	.short	(.L_75 - .L_74)
	.align		4
.L_74:
        /*0118*/ 	.word	index@(count_particles_in_bin_float)
        /*011c*/ 	.word	0x00000000


	//----- nvinfo : EIATTR_REGCOUNT
	.align		4
.L_75:
        /*0120*/ 	.byte	0x04, 0x2f
        /*0122*/ 	.short	(.L_77 - .L_76)
	.align		4
.L_76:
        /*0124*/ 	.word	index@(calculate_reciprocal_double)
        /*0128*/ 	.word	0x0000001a


	//----- nvinfo : EIATTR_FRAME_SIZE
	.align		4
.L_77:
        /*012c*/ 	.byte	0x04, 0x11
        /*012e*/ 	.short	(.L_79 - .L_78)
	.align		4
.L_78:
        /*0130*/ 	.word	index@($__internal_1_$__cuda_sm20_div_rn_f64_full)
        /*0134*/ 	.word	0x00000000


	//----- nvinfo : EIATTR_FRAME_SIZE
	.align		4
.L_79:
        /*0138*/ 	.byte	0x04, 0x11
        /*013a*/ 	.short	(.L_81 - .L_80)
	.align		4
.L_80:
        /*013c*/ 	.word	index@(calculate_reciprocal_double)
        /*0140*/ 	.word	0x00000000


	//----- nvinfo : EIATTR_REGCOUNT
	.align		4
.L_81:
        /*0144*/ 	.byte	0x04, 0x2f
        /*0146*/ 	.short	(.L_83 - .L_82)
	.align		4
.L_82:
        /*0148*/ 	.word	index@(calculate_reciprocal_float)
        /*014c*/ 	.word	0x0000001a


	//----- nvinfo : EIATTR_FRAME_SIZE
	.align		4
.L_83:
        /*0150*/ 	.byte	0x04, 0x11
        /*0152*/ 	.short	(.L_85 - .L_84)
	.align		4
.L_84:
        /*0154*/ 	.word	index@($__internal_0_$__cuda_sm20_div_rn_f64_full)
        /*0158*/ 	.word	0x00000000


	//----- nvinfo : EIATTR_FRAME_SIZE
	.align		4
.L_85:
        /*015c*/ 	.byte	0x04, 0x11
        /*015e*/ 	.short	(.L_87 - .L_86)
	.align		4
.L_86:
        /*0160*/ 	.word	index@(calculate_reciprocal_float)
        /*0164*/ 	.word	0x00000000


	//----- nvinfo : EIATTR_REGCOUNT
	.align		4
.L_87:
        /*0168*/ 	.byte	0x04, 0x2f
        /*016a*/ 	.short	(.L_89 - .L_88)
	.align		4
.L_88:
        /*016c*/ 	.word	index@(create_flat_points)
        /*0170*/ 	.word	0x00000012


	//----- nvinfo : EIATTR_FRAME_SIZE
	.align		4
.L_89:
        /*0174*/ 	.byte	0x04, 0x11
        /*0176*/ 	.short	(.L_91 - .L_90)
	.align		4
.L_90:
        /*0178*/ 	.word	index@(create_flat_points)
        /*017c*/ 	.word	0x00000000


	//----- nvinfo : EIATTR_MIN_STACK_SIZE
	.align		4
.L_91:
        /*0180*/ 	.byte	0x04, 0x12
        /*0182*/ 	.short	(.L_93 - .L_92)
	.align		4
.L_92:
        /*0184*/ 	.word	index@(create_flat_points)
        /*0188*/ 	.word	0x00000000


	//----- nvinfo : EIATTR_MIN_STACK_SIZE
	.align		4
.L_93:
        /*018c*/ 	.byte	0x04, 0x12
        /*018e*/ 	.short	(.L_95 - .L_94)
	.align		4
.L_94:
        /*0190*/ 	.word	index@(calculate_reciprocal_float)
        /*0194*/ 	.word	0x00000000


	//----- nvinfo : EIATTR_MIN_STACK_SIZE
	.align		4
.L_95:
        /*0198*/ 	.byte	0x04, 0x12
        /*019a*/ 	.short	(.L_97 - .L_96)
	.align		4
.L_96:
        /*019c*/ 	.word	index@(calculate_reciprocal_double)
        /*01a0*/ 	.word	0x00000000


	//----- nvinfo : EIATTR_MIN_STACK_SIZE
	.align		4
.L_97:
        /*01a4*/ 	.byte	0x04, 0x12
        /*01a6*/ 	.short	(.L_99 - .L_98)
	.align		4
.L_98:
        /*01a8*/ 	.word	index@(count_particles_in_bin_float)
        /*01ac*/ 	.word	0x00000000


	//----- nvinfo : EIATTR_MIN_STACK_SIZE
	.align		4
.L_99:
        /*01b0*/ 	.byte	0x04, 0x12
        /*01b2*/ 	.short	(.L_101 - .L_100)
	.align		4
.L_100:
        /*01b4*/ 	.word	index@(count_particles_in_bin_double)
        /*01b8*/ 	.word	0x00000000


	//----- nvinfo : EIATTR_MIN_STACK_SIZE
	.align		4
.L_101:
        /*01bc*/ 	.byte	0x04, 0x12
        /*01be*/ 	.short	(.L_103 - .L_102)
	.align		4
.L_102:
        /*01c0*/ 	.word	index@(compensate_particle_amount_float)
        /*01c4*/ 	.word	0x00000000


	//----- nvinfo : EIATTR_MIN_STACK_SIZE
	.align		4
.L_103:
        /*01c8*/ 	.byte	0x04, 0x12
        /*01ca*/ 	.short	(.L_105 - .L_104)
	.align		4
.L_104:
        /*01cc*/ 	.word	index@(compensate_particle_amount_double)
        /*01d0*/ 	.word	0x00000000


	//----- nvinfo : EIATTR_MIN_STACK_SIZE
	.align		4
.L_105:
        /*01d4*/ 	.byte	0x04, 0x12
        /*01d6*/ 	.short	(.L_107 - .L_106)
	.align		4
.L_106:
        /*01d8*/ 	.word	index@(find_difference_profile_float)
        /*01dc*/ 	.word	0x00000000


	//----- nvinfo : EIATTR_MIN_STACK_SIZE
	.align		4
.L_107:
        /*01e0*/ 	.byte	0x04, 0x12
        /*01e2*/ 	.short	(.L_109 - .L_108)
	.align		4
.L_108:
        /*01e4*/ 	.word	index@(find_difference_profile_double)
        /*01e8*/ 	.word	0x00000000


	//----- nvinfo : EIATTR_MIN_STACK_SIZE
	.align		4
.L_109:
        /*01ec*/ 	.byte	0x04, 0x12
        /*01ee*/ 	.short	(.L_111 - .L_110)
	.align		4
.L_110:
        /*01f0*/ 	.word	index@(clip_float)
        /*01f4*/ 	.word	0x00000000


	//----- nvinfo : EIATTR_MIN_STACK_SIZE
	.align		4
.L_111:
        /*01f8*/ 	.byte	0x04, 0x12
        /*01fa*/ 	.short	(.L_113 - .L_112)
	.align		4
.L_112:
        /*01fc*/ 	.word	index@(clip_double)
        /*0200*/ 	.word	0x00000000


	//----- nvinfo : EIATTR_MIN_STACK_SIZE
	.align		4
.L_113:
        /*0204*/ 	.byte	0x04, 0x12
        /*0206*/ 	.short	(.L_115 - .L_114)
	.align		4
.L_114:
        /*0208*/ 	.word	index@(project_float)
        /*020c*/ 	.word	0x00000000


	//----- nvinfo : EIATTR_MIN_STACK_SIZE
	.align		4
.L_115:
        /*0210*/ 	.byte	0x04, 0x12
        /*0212*/ 	.short	(.L_117 - .L_116)
	.align		4
.L_116:
        /*0214*/ 	.word	index@(project_double)
        /*0218*/ 	.word	0x00000000


	//----- nvinfo : EIATTR_MIN_STACK_SIZE
	.align		4
.L_117:
        /*021c*/ 	.byte	0x04, 0x12
        /*021e*/ 	.short	(.L_119 - .L_118)
	.align		4
.L_118:
        /*0220*/ 	.word	index@(back_project_float)
        /*0224*/ 	.word	0x00000000


	//----- nvinfo : EIATTR_MIN_STACK_SIZE
	.align		4
.L_119:
        /*0228*/ 	.byte	0x04, 0x12
        /*022a*/ 	.short	(.L_121 - .L_120)
	.align		4
.L_120:
        /*022c*/ 	.word	index@(back_project_double)
        /*0230*/ 	.word	0x00000000
.L_121:


//--------------------- .nv.compat                --------------------------
	.section	.nv.compat,"",@"SHT_CUDA_COMPAT_INFO"
	.align	4
        /*0000*/ 	.byte	0x02, 0x09, 0x00, 0x00, 0x02, 0x02, 0x01, 0x00, 0x02, 0x05, 0x05, 0x00, 0x03, 0x07, 0x01, 0x01
        /*0010*/ 	.byte	0x02, 0x03, 0x00, 0x00, 0x02, 0x06, 0x01, 0x00, 0x04, 0x0b, 0x08, 0x00, 0x01, 0x00, 0x00, 0x00
        /*0020*/ 	.byte	0x00, 0x00, 0x00, 0x00


//--------------------- .nv.info.create_flat_points --------------------------
	.section	.nv.info.create_flat_points,"",@"SHT_CUDA_INFO"
	.sectionflags	@""
	.align	4


	//----- nvinfo : EIATTR_CUDA_API_VERSION
	.align		4
        /*0000*/ 	.byte	0x04, 0x37
        /*0002*/ 	.short	(.L_123 - .L_122)
.L_122:
        /*0004*/ 	.word	0x00000082


	//----- nvinfo : EIATTR_KPARAM_INFO
	.align		4
.L_123:
        /*0008*/ 	.byte	0x04, 0x17
        /*000a*/ 	.short	(.L_125 - .L_124)
.L_124:
        /*000c*/ 	.word	0x00000000
        /*0010*/ 	.short	0x0003
        /*0012*/ 	.short	0x0010
        /*0014*/ 	.byte	0x00, 0xf0, 0x11, 0x00


	//----- nvinfo : EIATTR_KPARAM_INFO
	.align		4
.L_125:
        /*0018*/ 	.byte	0x04, 0x17
        /*001a*/ 	.short	(.L_127 - .L_126)
.L_126:
        /*001c*/ 	.word	0x00000000
        /*0020*/ 	.short	0x0002
        /*0022*/ 	.short	0x000c
        /*0024*/ 	.byte	0x00, 0xf0, 0x11, 0x00


	//----- nvinfo : EIATTR_KPARAM_INFO
	.align		4
.L_127:
        /*0028*/ 	.byte	0x04, 0x17
        /*002a*/ 	.short	(.L_129 - .L_128)
.L_128:
        /*002c*/ 	.word	0x00000000
        /*0030*/ 	.short	0x0001
        /*0032*/ 	.short	0x0008
        /*0034*/ 	.byte	0x00, 0xf0, 0x11, 0x00


	//----- nvinfo : EIATTR_KPARAM_INFO
	.align		4
.L_129:
        /*0038*/ 	.byte	0x04, 0x17
        /*003a*/ 	.short	(.L_131 - .L_130)
.L_130:
        /*003c*/ 	.word	0x00000000
        /*0040*/ 	.short	0x0000
        /*0042*/ 	.short	0x0000
        /*0044*/ 	.byte	0x00, 0xf5, 0x21, 0x00


	//----- nvinfo : EIATTR_SPARSE_MMA_MASK
	.align		4
.L_131:
        /*0048*/ 	.byte	0x03, 0x50
        /*004a*/ 	.short	0x0000


	//----- nvinfo : EIATTR_MAXREG_COUNT
	.align		4
        /*004c*/ 	.byte	0x03, 0x1b
        /*004e*/ 	.short	0x00ff


	//----- nvinfo : EIATTR_MERCURY_ISA_VERSION
	.align		4
        /*0050*/ 	.byte	0x03, 0x5f
        /*0052*/ 	.short	0x0101


	//----- nvinfo : EIATTR_VRC_CTA_INIT_COUNT
	.align		4
        /*0054*/ 	.byte	0x02, 0x4a
	.zero		1
	.zero		1


	//----- nvinfo : EIATTR_EXIT_INSTR_OFFSETS
	.align		4
        /*0058*/ 	.byte	0x04, 0x1c
        /*005a*/ 	.short	(.L_133 - .L_132)


	//   ....[0]....
.L_132:
        /*005c*/ 	.word	0x00000080


	//   ....[1]....
        /*0060*/ 	.word	0x00000250


	//----- nvinfo : EIATTR_CBANK_PARAM_SIZE
	.align		4
.L_133:
        /*0064*/ 	.byte	0x03, 0x19
        /*0066*/ 	.short	0x0014


	//----- nvinfo : EIATTR_PARAM_CBANK
	.align		4
        /*0068*/ 	.byte	0x04, 0x0a
        /*006a*/ 	.short	(.L_135 - .L_134)
	.align		4
.L_134:
        /*006c*/ 	.word	index@(.nv.constant0.create_flat_points)
        /*0070*/ 	.short	0x0380
        /*0072*/ 	.short	0x0014


	//----- nvinfo : EIATTR_SW_WAR
	.align		4
.L_135:
        /*0074*/ 	.byte	0x04, 0x36
        /*0076*/ 	.short	(.L_137 - .L_136)
.L_136:
        /*0078*/ 	.word	0x00000008
.L_137:


//--------------------- .nv.info.calculate_reciprocal_float --------------------------
	.section	.nv.info.calculate_reciprocal_float,"",@"SHT_CUDA_INFO"
	.sectionflags	@""
	.align	4


	//----- nvinfo : EIATTR_CUDA_API_VERSION
	.align		4
        /*0000*/ 	.byte	0x04, 0x37
        /*0002*/ 	.short	(.L_139 - .L_138)
.L_138:
        /*0004*/ 	.word	0x00000082


	//----- nvinfo : EIATTR_KPARAM_INFO
	.align		4
.L_139:
        /*0008*/ 	.byte	0x04, 0x17
        /*000a*/ 	.short	(.L_141 - .L_140)
.L_140:
        /*000c*/ 	.word	0x00000000
        /*0010*/ 	.short	0x0003
        /*0012*/ 	.short	0x0010
        /*0014*/ 	.byte	0x00, 0xf0, 0x21, 0x00


	//----- nvinfo : EIATTR_KPARAM_INFO
	.align		4
.L_141:
        /*0018*/ 	.byte	0x04, 0x17
        /*001a*/ 	.short	(.L_143 - .L_142)
.L_142:
        /*001c*/ 	.word	0x00000000
        /*0020*/ 	.short	0x0002
        /*0022*/ 	.short	0x000c
        /*0024*/ 	.byte	0x00, 0xf0, 0x11, 0x00


	//----- nvinfo : EIATTR_KPARAM_INFO
	.align		4
.L_143:
        /*0028*/ 	.byte	0x04, 0x17
        /*002a*/ 	.short	(.L_145 - .L_144)
.L_144:
        /*002c*/ 	.word	0x00000000
        /*0030*/ 	.short	0x0001
        /*0032*/ 	.short	0x0008
        /*0034*/ 	.byte	0x00, 0xf0, 0x11, 0x00


	//----- nvinfo : EIATTR_KPARAM_INFO
	.align		4
.L_145:
        /*0038*/ 	.byte	0x04, 0x17
        /*003a*/ 	.short	(.L_147 - .L_146)
.L_146:
        /*003c*/ 	.word	0x00000000
        /*0040*/ 	.short	0x0000
        /*0042*/ 	.short	0x0000
        /*0044*/ 	.byte	0x00, 0xf5, 0x21, 0x00


	//----- nvinfo : EIATTR_SPARSE_MMA_MASK
	.align		4
.L_147:
        /*0048*/ 	.byte	0x03, 0x50
        /*004a*/ 	.short	0x0000


	//----- nvinfo : EIATTR_MAXREG_COUNT
	.align		4
        /*004c*/ 	.byte	0x03, 0x1b
        /*004e*/ 	.short	0x00ff


	//----- nvinfo : EIATTR_MERCURY_ISA_VERSION
	.align		4
        /*0050*/ 	.byte	0x03, 0x5f
        /*0052*/ 	.short	0x0101


	//----- nvinfo : EIATTR_VRC_CTA_INIT_COUNT
	.align		4
        /*0054*/ 	.byte	0x02, 0x4a
	.zero		1
	.zero		1


	//----- nvinfo : EIATTR_EXIT_INSTR_OFFSETS
	.align		4
        /*0058*/ 	.byte	0x04, 0x1c
        /*005a*/ 	.short	(.L_149 - .L_148)


	//   ....[0]....
.L_148:
        /*005c*/ 	.word	0x00000080


	//   ....[1]....
        /*0060*/ 	.word	0x00000280


	//----- nvinfo : EIATTR_CRS_STACK_SIZE
	.align		4
.L_149:
        /*0064*/ 	.byte	0x04, 0x1e
        /*0066*/ 	.short	(.L_151 - .L_150)
.L_150:
        /*0068*/ 	.word	0x00000000


	//----- nvinfo : EIATTR_CBANK_PARAM_SIZE
	.align		4
.L_151:
        /*006c*/ 	.byte	0x03, 0x19
        /*006e*/ 	.short	0x0018


	//----- nvinfo : EIATTR_PARAM_CBANK
	.align		4
        /*0070*/ 	.byte	0x04, 0x0a
        /*0072*/ 	.short	(.L_153 - .L_152)
	.align		4
.L_152:
        /*0074*/ 	.word	index@(.nv.constant0.calculate_reciprocal_float)
        /*0078*/ 	.short	0x0380
        /*007a*/ 	.short	0x0018


	//----- nvinfo : EIATTR_SW_WAR
	.align		4
.L_153:
        /*007c*/ 	.byte	0x04, 0x36
        /*007e*/ 	.short	(.L_155 - .L_154)
.L_154:
        /*0080*/ 	.word	0x00000008
.L_155:


//--------------------- .nv.info.calculate_reciprocal_double --------------------------
	.section	.nv.info.calculate_reciprocal_double,"",@"SHT_CUDA_INFO"
	.sectionflags	@""
	.align	4


	//----- nvinfo : EIATTR_CUDA_API_VERSION
	.align		4
        /*0000*/ 	.byte	0x04, 0x37
        /*0002*/ 	.short	(.L_157 - .L_156)
.L_156:
        /*0004*/ 	.word	0x00000082


	//----- nvinfo : EIATTR_KPARAM_INFO
	.align		4
.L_157:
        /*0008*/ 	.byte	0x04, 0x17
        /*000a*/ 	.short	(.L_159 - .L_158)
.L_158:
        /*000c*/ 	.word	0x00000000
        /*0010*/ 	.short	0x0003
        /*0012*/ 	.short	0x0010
        /*0014*/ 	.byte	0x00, 0xf0, 0x21, 0x00


	//----- nvinfo : EIATTR_KPARAM_INFO
	.align		4
.L_159:
        /*0018*/ 	.byte	0x04, 0x17
        /*001a*/ 	.short	(.L_161 - .L_160)
.L_160:
        /*001c*/ 	.word	0x00000000
        /*0020*/ 	.short	0x0002
        /*0022*/ 	.short	0x000c
        /*0024*/ 	.byte	0x00, 0xf0, 0x11, 0x00


	//----- nvinfo : EIATTR_KPARAM_INFO
	.align		4
.L_161:
        /*0028*/ 	.byte	0x04, 0x17
        /*002a*/ 	.short	(.L_163 - .L_162)
.L_162:
        /*002c*/ 	.word	0x00000000
        /*0030*/ 	.short	0x0001
        /*0032*/ 	.short	0x0008
        /*0034*/ 	.byte	0x00, 0xf0, 0x11, 0x00


	//----- nvinfo : EIATTR_KPARAM_INFO
	.align		4
.L_163:
        /*0038*/ 	.byte	0x04, 0x17
        /*003a*/ 	.short	(.L_165 - .L_164)
.L_164:
        /*003c*/ 	.word	0x00000000
        /*0040*/ 	.short	0x0000
        /*0042*/ 	.short	0x0000
        /*0044*/ 	.byte	0x00, 0xf5, 0x21, 0x00


	//----- nvinfo : EIATTR_SPARSE_MMA_MASK
	.align		4
.L_165:
        /*0048*/ 	.byte	0x03, 0x50
        /*004a*/ 	.short	0x0000


	//----- nvinfo : EIATTR_MAXREG_COUNT
	.align		4
        /*004c*/ 	.byte	0x03, 0x1b
        /*004e*/ 	.short	0x00ff


	//----- nvinfo : EIATTR_MERCURY_ISA_VERSION
	.align		4
        /*0050*/ 	.byte	0x03, 0x5f
        /*0052*/ 	.short	0x0101


	//----- nvinfo : EIATTR_VRC_CTA_INIT_COUNT
	.align		4
        /*0054*/ 	.byte	0x02, 0x4a
	.zero		1
	.zero		1


	//----- nvinfo : EIATTR_EXIT_INSTR_OFFSETS
	.align		4
        /*0058*/ 	.byte	0x04, 0x1c
        /*005a*/ 	.short	(.L_167 - .L_166)


	//   ....[0]....
.L_166:
        /*005c*/ 	.word	0x00000080


	//   ....[1]....
        /*0060*/ 	.word	0x00000270


	//----- nvinfo : EIATTR_CRS_STACK_SIZE
	.align		4
.L_167:
        /*0064*/ 	.byte	0x04, 0x1e
        /*0066*/ 	.short	(.L_169 - .L_168)
.L_168:
        /*0068*/ 	.word	0x00000000


	//----- nvinfo : EIATTR_CBANK_PARAM_SIZE
	.align		4
.L_169:
        /*006c*/ 	.byte	0x03, 0x19
        /*006e*/ 	.short	0x0018


	//----- nvinfo : EIATTR_PARAM_CBANK
	.align		4
        /*0070*/ 	.byte	0x04, 0x0a
        /*0072*/ 	.short	(.L_171 - .L_170)
	.align		4
.L_170:
        /*0074*/ 	.word	index@(.nv.constant0.calculate_reciprocal_double)
        /*0078*/ 	.short	0x0380
        /*007a*/ 	.short	0x0018


	//----- nvinfo : EIATTR_SW_WAR
	.align		4
.L_171:
        /*007c*/ 	.byte	0x04, 0x36
        /*007e*/ 	.short	(.L_173 - .L_172)
.L_172:
        /*0080*/ 	.word	0x00000008
.L_173:


//--------------------- .nv.info.count_particles_in_bin_float --------------------------
	.section	.nv.info.count_particles_in_bin_float,"",@"SHT_CUDA_INFO"
	.sectionflags	@""
	.align	4


	//----- nvinfo : EIATTR_CUDA_API_VERSION
	.align		4
        /*0000*/ 	.byte	0x04, 0x37
        /*0002*/ 	.short	(.L_175 - .L_174)
.L_174:
        /*0004*/ 	.word	0x00000082


	//----- nvinfo : EIATTR_KPARAM_INFO
	.align		4
.L_175:
        /*0008*/ 	.byte	0x04, 0x17
        /*000a*/ 	.short	(.L_177 - .L_176)
.L_176:
        /*000c*/ 	.word	0x00000000
        /*0010*/ 	.short	0x0004
        /*0012*/ 	.short	0x0018
        /*0014*/ 	.byte	0x00, 0xf0, 0x11, 0x00


	//----- nvinfo : EIATTR_KPARAM_INFO
	.align		4
.L_177:
        /*0018*/ 	.byte	0x04, 0x17
        /*001a*/ 	.short	(.L_179 - .L_178)
.L_178:
        /*001c*/ 	.word	0x00000000
        /*0020*/ 	.short	0x0003
        /*0022*/ 	.short	0x0014
        /*0024*/ 	.byte	0x00, 0xf0, 0x11, 0x00


	//----- nvinfo : EIATTR_KPARAM_INFO
	.align		4
.L_179:
        /*0028*/ 	.byte	0x04, 0x17
        /*002a*/ 	.short	(.L_181 - .L_180)
.L_180:
        /*002c*/ 	.word	0x00000000
        /*0030*/ 	.short	0x0002
        /*0032*/ 	.short	0x0010
        /*0034*/ 	.byte	0x00, 0xf0, 0x11, 0x00


	//----- nvinfo : EIATTR_KPARAM_INFO
	.align		4
.L_181:
        /*0038*/ 	.byte	0x04, 0x17
        /*003a*/ 	.short	(.L_183 - .L_182)
.L_182:
        /*003c*/ 	.word	0x00000000
        /*0040*/ 	.short	0x0001
        /*0042*/ 	.short	0x0008
        /*0044*/ 	.byte	0x00, 0xf5, 0x21, 0x00


	//----- nvinfo : EIATTR_KPARAM_INFO
	.align		4
.L_183:
        /*0048*/ 	.byte	0x04, 0x17
        /*004a*/ 	.short	(.L_185 - .L_184)
.L_184:
        /*004c*/ 	.word	0x00000000
        /*0050*/ 	.short	0x0000
        /*0052*/ 	.short	0x0000
        /*0054*/ 	.byte	0x00, 0xf5, 0x21, 0x00


	//----- nvinfo : EIATTR_SPARSE_MMA_MASK
	.align		4
.L_185:
        /*0058*/ 	.byte	0x03, 0x50
        /*005a*/ 	.short	0x0000


	//----- nvinfo : EIATTR_MAXREG_COUNT
	.align		4
        /*005c*/ 	.byte	0x03, 0x1b
        /*005e*/ 	.short	0x00ff


	//----- nvinfo : EIATTR_MERCURY_ISA_VERSION
	.align		4
        /*0060*/ 	.byte	0x03, 0x5f
        /*0062*/ 	.short	0x0101


	//----- nvinfo : EIATTR_VRC_CTA_INIT_COUNT
	.align		4
        /*0064*/ 	.byte	0x02, 0x4a
	.zero		1
	.zero		1


	//----- nvinfo : EIATTR_EXIT_INSTR_OFFSETS
	.align		4
        /*0068*/ 	.byte	0x04, 0x1c
        /*006a*/ 	.short	(.L_187 - .L_186)


	//   ....[0]....
.L_186:
        /*006c*/ 	.word	0x00000080


	//   ....[1]....
        /*0070*/ 	.word	0x00000280


	//----- nvinfo : EIATTR_CBANK_PARAM_SIZE
	.align		4
.L_187:
        /*0074*/ 	.byte	0x03, 0x19
        /*0076*/ 	.short	0x001c


	//----- nvinfo : EIATTR_PARAM_CBANK
	.align		4
        /*0078*/ 	.byte	0x04, 0x0a
        /*007a*/ 	.short	(.L_189 - .L_188)
	.align		4
.L_188:
        /*007c*/ 	.word	index@(.nv.constant0.count_particles_in_bin_float)
        /*0080*/ 	.short	0x0380
        /*0082*/ 	.short	0x001c


	//----- nvinfo : EIATTR_SW_WAR
	.align		4
.L_189:
        /*0084*/ 	.byte	0x04, 0x36
        /*0086*/ 	.short	(.L_191 - .L_190)
.L_190:
        /*0088*/ 	.word	0x00000008
.L_191:


//--------------------- .nv.info.count_particles_in_bin_double --------------------------
	.section	.nv.info.count_particles_in_bin_double,"",@"SHT_CUDA_INFO"
	.sectionflags	@""
	.align	4


	//----- nvinfo : EIATTR_CUDA_API_VERSION
	.align		4
        /*0000*/ 	.byte	0x04, 0x37
        /*0002*/ 	.short	(.L_193 - .L_192)
.L_192:
        /*0004*/ 	.word	0x00000082


	//----- nvinfo : EIATTR_KPARAM_INFO
	.align		4
.L_193:
        /*0008*/ 	.byte	0x04, 0x17
        /*000a*/ 	.short	(.L_195 - .L_194)
.L_194:
        /*000c*/ 	.word	0x00000000
        /*0010*/ 	.short	0x0004
        /*0012*/ 	.short	0x0018
        /*0014*/ 	.byte	0x00, 0xf0, 0x11, 0x00


	//----- nvinfo : EIATTR_KPARAM_INFO
	.align		4
.L_195:
        /*0018*/ 	.byte	0x04, 0x17
        /*001a*/ 	.short	(.L_197 - .L_196)
.L_196:
        /*001c*/ 	.word	0x00000000
        /*0020*/ 	.short	0x0003
        /*0022*/ 	.short	0x0014
        /*0024*/ 	.byte	0x00, 0xf0, 0x11, 0x00


	//----- nvinfo : EIATTR_KPARAM_INFO
	.align		4
.L_197:
        /*0028*/ 	.byte	0x04, 0x17
        /*002a*/ 	.short	(.L_199 - .L_198)
.L_198:
        /*002c*/ 	.word	0x00000000
        /*0030*/ 	.short	0x0002
        /*0032*/ 	.short	0x0010
        /*0034*/ 	.byte	0x00, 0xf0, 0x11, 0x00


	//----- nvinfo : EIATTR_KPARAM_INFO
	.align		4
.L_199:
        /*0038*/ 	.byte	0x04, 0x17
        /*003a*/ 	.short	(.L_201 - .L_200)
.L_200:
        /*003c*/ 	.word	0x00000000
        /*0040*/ 	.short	0x0001
        /*0042*/ 	.short	0x0008
        /*0044*/ 	.byte	0x00, 0xf5, 0x21, 0x00


	//----- nvinfo : EIATTR_KPARAM_INFO
	.align		4
.L_201:
        /*0048*/ 	.byte	0x04, 0x17
        /*004a*/ 	.short	(.L_203 - .L_202)
.L_202:
        /*004c*/ 	.word	0x00000000
        /*0050*/ 	.short	0x0000
        /*0052*/ 	.short	0x0000
        /*0054*/ 	.byte	0x00, 0xf5, 0x21, 0x00


	//----- nvinfo : EIATTR_SPARSE_MMA_MASK
	.align		4
.L_203:
        /*0058*/ 	.byte	0x03, 0x50
        /*005a*/ 	.short	0x0000


	//----- nvinfo : EIATTR_MAXREG_COUNT
	.align		4
        /*005c*/ 	.byte	0x03, 0x1b
        /*005e*/ 	.short	0x00ff


	//----- nvinfo : EIATTR_MERCURY_ISA_VERSION
	.align		4
        /*0060*/ 	.byte	0x03, 0x5f
        /*0062*/ 	.short	0x0101


	//----- nvinfo : EIATTR_VRC_CTA_INIT_COUNT
	.align		4
        /*0064*/ 	.byte	0x02, 0x4a
	.zero		1
	.zero		1


	//----- nvinfo : EIATTR_EXIT_INSTR_OFFSETS
	.align		4
        /*0068*/ 	.byte	0x04, 0x1c
        /*006a*/ 	.short	(.L_205 - .L_204)


	//   ....[0]....
.L_204:
        /*006c*/ 	.word	0x00000080


	//   ....[1]....
        /*0070*/ 	.word	0x00000290


	//----- nvinfo : EIATTR_CBANK_PARAM_SIZE
	.align		4
.L_205:
        /*0074*/ 	.byte	0x03, 0x19
        /*0076*/ 	.short	0x001c


	//----- nvinfo : EIATTR_PARAM_CBANK
	.align		4
        /*0078*/ 	.byte	0x04, 0x0a
        /*007a*/ 	.short	(.L_207 - .L_206)
	.align		4
.L_206:
        /*007c*/ 	.word	index@(.nv.constant0.count_particles_in_bin_double)
        /*0080*/ 	.short	0x0380
        /*0082*/ 	.short	0x001c


	//----- nvinfo : EIATTR_SW_WAR
	.align		4
.L_207:
        /*0084*/ 	.byte	0x04, 0x36
        /*0086*/ 	.short	(.L_209 - .L_208)
.L_208:
        /*0088*/ 	.word	0x00000008
.L_209:


//--------------------- .nv.info.compensate_particle_amount_float --------------------------
	.section	.nv.info.compensate_particle_amount_float,"",@"SHT_CUDA_INFO"
	.sectionflags	@""
	.align	4


	//----- nvinfo : EIATTR_CUDA_API_VERSION
	.align		4
        /*0000*/ 	.byte	0x04, 0x37
        /*0002*/ 	.short	(.L_211 - .L_210)
.L_210:
        /*0004*/ 	.word	0x00000082


	//----- nvinfo : EIATTR_KPARAM_INFO
	.align		4
.L_211:
        /*0008*/ 	.byte	0x04, 0x17
        /*000a*/ 	.short	(.L_213 - .L_212)
.L_212:
        /*000c*/ 	.word	0x00000000
        /*0010*/ 	.short	0x0003
        /*0012*/ 	.short	0x0014
        /*0014*/ 	.byte	0x00, 0xf0, 0x11, 0x00


	//----- nvinfo : EIATTR_KPARAM_INFO
	.align		4
.L_213:
        /*0018*/ 	.byte	0x04, 0x17
        /*001a*/ 	.short	(.L_215 - .L_214)
.L_214:
        /*001c*/ 	.word	0x00000000
        /*0020*/ 	.short	0x0002
        /*0022*/ 	.short	0x0010
        /*0024*/ 	.byte	0x00, 0xf0, 0x11, 0x00


	//----- nvinfo : EIATTR_KPARAM_INFO
	.align		4
.L_215:
        /*0028*/ 	.byte	0x04, 0x17
        /*002a*/ 	.short	(.L_217 - .L_216)
.L_216:
        /*002c*/ 	.word	0x00000000
        /*0030*/ 	.short	0x0001
        /*0032*/ 	.short	0x0008
        /*0034*/ 	.byte	0x00, 0xf5, 0x21, 0x00


	//----- nvinfo : EIATTR_KPARAM_INFO
	.align		4
.L_217:
        /*0038*/ 	.byte	0x04, 0x17
        /*003a*/ 	.short	(.L_219 - .L_218)
.L_218:
        /*003c*/ 	.word	0x00000000
        /*0040*/ 	.short	0x0000
        /*0042*/ 	.short	0x0000
        /*0044*/ 	.byte	0x00, 0xf5, 0x21, 0x00


	//----- nvinfo : EIATTR_SPARSE_MMA_MASK
	.align		4
.L_219:
        /*0048*/ 	.byte	0x03, 0x50
        /*004a*/ 	.short	0x0000


	//----- nvinfo : EIATTR_MAXREG_COUNT
	.align		4
        /*004c*/ 	.byte	0x03, 0x1b
        /*004e*/ 	.short	0x00ff


	//----- nvinfo : EIATTR_MERCURY_ISA_VERSION
	.align		4
        /*0050*/ 	.byte	0x03, 0x5f
        /*0052*/ 	.short	0x0101


	//----- nvinfo : EIATTR_VRC_CTA_INIT_COUNT
	.align		4
        /*0054*/ 	.byte	0x02, 0x4a
	.zero		1
	.zero		1


	//----- nvinfo : EIATTR_EXIT_INSTR_OFFSETS
	.align		4
        /*0058*/ 	.byte	0x04, 0x1c
        /*005a*/ 	.short	(.L_221 - .L_220)


	//   ....[0]....
.L_220:
        /*005c*/ 	.word	0x00000080


	//   ....[1]....
        /*0060*/ 	.word	0x00000120


	//----- nvinfo : EIATTR_CBANK_PARAM_SIZE
	.align		4
.L_221:
        /*0064*/ 	.byte	0x03, 0x19
        /*0066*/ 	.short	0x0018


	//----- nvinfo : EIATTR_PARAM_CBANK
	.align		4
        /*0068*/ 	.byte	0x04, 0x0a
        /*006a*/ 	.short	(.L_223 - .L_222)
	.align		4
.L_222:
        /*006c*/ 	.word	index@(.nv.constant0.compensate_particle_amount_float)
        /*0070*/ 	.short	0x0380
        /*0072*/ 	.short	0x0018


	//----- nvinfo : EIATTR_SW_WAR
	.align		4
.L_223:
        /*0074*/ 	.byte	0x04, 0x36
        /*0076*/ 	.short	(.L_225 - .L_224)
.L_224:
        /*0078*/ 	.word	0x00000008
.L_225:


//--------------------- .nv.info.compensate_particle_amount_double --------------------------
	.section	.nv.info.compensate_particle_amount_double,"",@"SHT_CUDA_INFO"
	.sectionflags	@""
	.align	4


	//----- nvinfo : EIATTR_CUDA_API_VERSION
	.align		4
        /*0000*/ 	.byte	0x04, 0x37
        /*0002*/ 	.short	(.L_227 - .L_226)
.L_226:
        /*0004*/ 	.word	0x00000082


	//----- nvinfo : EIATTR_KPARAM_INFO
	.align		4
.L_227:
        /*0008*/ 	.byte	0x04, 0x17
        /*000a*/ 	.short	(.L_229 - .L_228)
.L_228:
        /*000c*/ 	.word	0x00000000
        /*0010*/ 	.short	0x0003
        /*0012*/ 	.short	0x0014
        /*0014*/ 	.byte	0x00, 0xf0, 0x11, 0x00


	//----- nvinfo : EIATTR_KPARAM_INFO
	.align		4
.L_229:
        /*0018*/ 	.byte	0x04, 0x17
        /*001a*/ 	.short	(.L_231 - .L_230)
.L_230:
        /*001c*/ 	.word	0x00000000
        /*0020*/ 	.short	0x0002
        /*0022*/ 	.short	0x0010
        /*0024*/ 	.byte	0x00, 0xf0, 0x11, 0x00


	//----- nvinfo : EIATTR_KPARAM_INFO
	.align		4
.L_231:
        /*0028*/ 	.byte	0x04, 0x17
        /*002a*/ 	.short	(.L_233 - .L_232)
.L_232:
        /*002c*/ 	.word	0x00000000
        /*0030*/ 	.short	0x0001
        /*0032*/ 	.short	0x0008
        /*0034*/ 	.byte	0x00, 0xf5, 0x21, 0x00


	//----- nvinfo : EIATTR_KPARAM_INFO
	.align		4
.L_233:
        /*0038*/ 	.byte	0x04, 0x17
        /*003a*/ 	.short	(.L_235 - .L_234)
.L_234:
        /*003c*/ 	.word	0x00000000
        /*0040*/ 	.short	0x0000
        /*0042*/ 	.short	0x0000
        /*0044*/ 	.byte	0x00, 0xf5, 0x21, 0x00


	//----- nvinfo : EIATTR_SPARSE_MMA_MASK
	.align		4
.L_235:
        /*0048*/ 	.byte	0x03, 0x50
        /*004a*/ 	.short	0x0000


	//----- nvinfo : EIATTR_MAXREG_COUNT
	.align		4
        /*004c*/ 	.byte	0x03, 0x1b
        /*004e*/ 	.short	0x00ff


	//----- nvinfo : EIATTR_MERCURY_ISA_VERSION
	.align		4
        /*0050*/ 	.byte	0x03, 0x5f
        /*0052*/ 	.short	0x0101


	//----- nvinfo : EIATTR_VRC_CTA_INIT_COUNT
	.align		4
        /*0054*/ 	.byte	0x02, 0x4a
	.zero		1
	.zero		1


	//----- nvinfo : EIATTR_EXIT_INSTR_OFFSETS
	.align		4
        /*0058*/ 	.byte	0x04, 0x1c
        /*005a*/ 	.short	(.L_237 - .L_236)


	//   ....[0]....
.L_236:
        /*005c*/ 	.word	0x00000080


	//   ....[1]....
        /*0060*/ 	.word	0x00000120


	//----- nvinfo : EIATTR_CBANK_PARAM_SIZE
	.align		4
.L_237:
        /*0064*/ 	.byte	0x03, 0x19
        /*0066*/ 	.short	0x0018


	//----- nvinfo : EIATTR_PARAM_CBANK
	.align		4
        /*0068*/ 	.byte	0x04, 0x0a
        /*006a*/ 	.short	(.L_239 - .L_238)
	.align		4
.L_238:
        /*006c*/ 	.word	index@(.nv.constant0.compensate_particle_amount_double)
        /*0070*/ 	.short	0x0380
        /*0072*/ 	.short	0x0018


	//----- nvinfo : EIATTR_SW_WAR
	.align		4
.L_239:
        /*0074*/ 	.byte	0x04, 0x36
        /*0076*/ 	.short	(.L_241 - .L_240)
.L_240:
        /*0078*/ 	.word	0x00000008
.L_241:


//--------------------- .nv.info.find_difference_profile_float --------------------------
	.section	.nv.info.find_difference_profile_float,"",@"SHT_CUDA_INFO"
	.sectionflags	@""
	.align	4


	//----- nvinfo : EIATTR_CUDA_API_VERSION
	.align		4
        /*0000*/ 	.byte	0x04, 0x37
        /*0002*/ 	.short	(.L_243 - .L_242)
.L_242:
        /*0004*/ 	.word	0x00000082


	//----- nvinfo : EIATTR_KPARAM_INFO
	.align		4
.L_243:
        /*0008*/ 	.byte	0x04, 0x17
        /*000a*/ 	.short	(.L_245 - .L_244)
.L_244:
        /*000c*/ 	.word	0x00000000
        /*0010*/ 	.short	0x0003
        /*0012*/ 	.short	0x0018
        /*0014*/ 	.byte	0x00, 0xf0, 0x11, 0x00


	//----- nvinfo : EIATTR_KPARAM_INFO
	.align		4
.L_245:
        /*0018*/ 	.byte	0x04, 0x17
        /*001a*/ 	.short	(.L_247 - .L_246)
.L_246:
        /*001c*/ 	.word	0x00000000
        /*0020*/ 	.short	0x0002
        /*0022*/ 	.short	0x0010
        /*0024*/ 	.byte	0x00, 0xf5, 0x21, 0x00


	//----- nvinfo : EIATTR_KPARAM_INFO
	.align		4
.L_247:
        /*0028*/ 	.byte	0x04, 0x17
        /*002a*/ 	.short	(.L_249 - .L_248)
.L_248:
        /*002c*/ 	.word	0x00000000
        /*0030*/ 	.short	0x0001
        /*0032*/ 	.short	0x0008
        /*0034*/ 	.byte	0x00, 0xf5, 0x21, 0x00


	//----- nvinfo : EIATTR_KPARAM_INFO
	.align		4
.L_249:
        /*0038*/ 	.byte	0x04, 0x17
        /*003a*/ 	.short	(.L_251 - .L_250)
.L_250:
        /*003c*/ 	.word	0x00000000
        /*0040*/ 	.short	0x0000
        /*0042*/ 	.short	0x0000
        /*0044*/ 	.byte	0x00, 0xf5, 0x21, 0x00


	//----- nvinfo : EIATTR_SPARSE_MMA_MASK
	.align		4
.L_251:
        /*0048*/ 	.byte	0x03, 0x50
        /*004a*/ 	.short	0x0000


	//----- nvinfo : EIATTR_MAXREG_COUNT
	.align		4
        /*004c*/ 	.byte	0x03, 0x1b
        /*004e*/ 	.short	0x00ff


	//----- nvinfo : EIATTR_MERCURY_ISA_VERSION
	.align		4
        /*0050*/ 	.byte	0x03, 0x5f
        /*0052*/ 	.short	0x0101


	//----- nvinfo : EIATTR_VRC_CTA_INIT_COUNT
	.align		4
        /*0054*/ 	.byte	0x02, 0x4a
	.zero		1
	.zero		1


	//----- nvinfo : EIATTR_EXIT_INSTR_OFFSETS
	.align		4
        /*0058*/ 	.byte	0x04, 0x1c
        /*005a*/ 	.short	(.L_253 - .L_252)


	//   ....[0]....
.L_252:
        /*005c*/ 	.word	0x00000070


	//   ....[1]....
        /*0060*/ 	.word	0x00000180


	//----- nvinfo : EIATTR_CRS_STACK_SIZE
	.align		4
.L_253:
        /*0064*/ 	.byte	0x04, 0x1e
        /*0066*/ 	.short	(.L_255 - .L_254)
.L_254:
        /*0068*/ 	.word	0x00000000


	//----- nvinfo : EIATTR_CBANK_PARAM_SIZE
	.align		4
.L_255:
        /*006c*/ 	.byte	0x03, 0x19
        /*006e*/ 	.short	0x001c


	//----- nvinfo : EIATTR_PARAM_CBANK
	.align		4
        /*0070*/ 	.byte	0x04, 0x0a
        /*0072*/ 	.short	(.L_257 - .L_256)
	.align		4
.L_256:
        /*0074*/ 	.word	index@(.nv.constant0.find_difference_profile_float)
        /*0078*/ 	.short	0x0380
        /*007a*/ 	.short	0x001c


	//----- nvinfo : EIATTR_SW_WAR
	.align		4
.L_257:
        /*007c*/ 	.byte	0x04, 0x36
        /*007e*/ 	.short	(.L_259 - .L_258)
.L_258:
        /*0080*/ 	.word	0x00000008
.L_259:


//--------------------- .nv.info.find_difference_profile_double --------------------------
	.section	.nv.info.find_difference_profile_double,"",@"SHT_CUDA_INFO"
	.sectionflags	@""
	.align	4


	//----- nvinfo : EIATTR_CUDA_API_VERSION
	.align		4
        /*0000*/ 	.byte	0x04, 0x37
        /*0002*/ 	.short	(.L_261 - .L_260)
.L_260:
        /*0004*/ 	.word	0x00000082


	//----- nvinfo : EIATTR_KPARAM_INFO
	.align		4
.L_261:
        /*0008*/ 	.byte	0x04, 0x17
        /*000a*/ 	.short	(.L_263 - .L_262)
.L_262:
        /*000c*/ 	.word	0x00000000
        /*0010*/ 	.short	0x0003
        /*0012*/ 	.short	0x0018
        /*0014*/ 	.byte	0x00, 0xf0, 0x11, 0x00


	//----- nvinfo : EIATTR_KPARAM_INFO
	.align		4
.L_263:
        /*0018*/ 	.byte	0x04, 0x17
        /*001a*/ 	.short	(.L_265 - .L_264)
.L_264:
        /*001c*/ 	.word	0x00000000
        /*0020*/ 	.short	0x0002
        /*0022*/ 	.short	0x0010
        /*0024*/ 	.byte	0x00, 0xf5, 0x21, 0x00


	//----- nvinfo : EIATTR_KPARAM_INFO
	.align		4
.L_265:
        /*0028*/ 	.byte	0x04, 0x17
        /*002a*/ 	.short	(.L_267 - .L_266)
.L_266:
        /*002c*/ 	.word	0x00000000
        /*0030*/ 	.short	0x0001
        /*0032*/ 	.short	0x0008
        /*0034*/ 	.byte	0x00, 0xf5, 0x21, 0x00


	//----- nvinfo : EIATTR_KPARAM_INFO
	.align		4
.L_267:
        /*0038*/ 	.byte	0x04, 0x17
        /*003a*/ 	.short	(.L_269 - .L_268)
.L_268:
        /*003c*/ 	.word	0x00000000
        /*0040*/ 	.short	0x0000
        /*0042*/ 	.short	0x0000
        /*0044*/ 	.byte	0x00, 0xf5, 0x21, 0x00


	//----- nvinfo : EIATTR_SPARSE_MMA_MASK
	.align		4
.L_269:
        /*0048*/ 	.byte	0x03, 0x50
        /*004a*/ 	.short	0x0000


	//----- nvinfo : EIATTR_MAXREG_COUNT
	.align		4
        /*004c*/ 	.byte	0x03, 0x1b
        /*004e*/ 	.short	0x00ff


	//----- nvinfo : EIATTR_MERCURY_ISA_VERSION
	.align		4
        /*0050*/ 	.byte	0x03, 0x5f
        /*0052*/ 	.short	0x0101


	//----- nvinfo : EIATTR_VRC_CTA_INIT_COUNT
	.align		4
        /*0054*/ 	.byte	0x02, 0x4a
	.zero		1
	.zero		1


	//----- nvinfo : EIATTR_EXIT_INSTR_OFFSETS
	.align		4
        /*0058*/ 	.byte	0x04, 0x1c
        /*005a*/ 	.short	(.L_271 - .L_270)


	//   ....[0]....
.L_270:
        /*005c*/ 	.word	0x00000070


	//   ....[1]....
        /*0060*/ 	.word	0x00000180


	//----- nvinfo : EIATTR_CRS_STACK_SIZE
	.align		4
.L_271:
        /*0064*/ 	.byte	0x04, 0x1e
        /*0066*/ 	.short	(.L_273 - .L_272)
.L_272:
        /*0068*/ 	.word	0x00000000


	//----- nvinfo : EIATTR_CBANK_PARAM_SIZE
	.align		4
.L_273:
        /*006c*/ 	.byte	0x03, 0x19
        /*006e*/ 	.short	0x001c


	//----- nvinfo : EIATTR_PARAM_CBANK
	.align		4
        /*0070*/ 	.byte	0x04, 0x0a
        /*0072*/ 	.short	(.L_275 - .L_274)
	.align		4
.L_274:
        /*0074*/ 	.word	index@(.nv.constant0.find_difference_profile_double)
        /*0078*/ 	.short	0x0380
        /*007a*/ 	.short	0x001c


	//----- nvinfo : EIATTR_SW_WAR
	.align		4
.L_275:
        /*007c*/ 	.byte	0x04, 0x36
        /*007e*/ 	.short	(.L_277 - .L_276)
.L_276:
        /*0080*/ 	.word	0x00000008
.L_277:


//--------------------- .nv.info.clip_float       --------------------------
	.section	.nv.info.clip_float,"",@"SHT_CUDA_INFO"
	.sectionflags	@""
	.align	4


	//----- nvinfo : EIATTR_CUDA_API_VERSION
	.align		4
        /*0000*/ 	.byte	0x04, 0x37
        /*0002*/ 	.short	(.L_279 - .L_278)
.L_278:
        /*0004*/ 	.word	0x00000082


	//----- nvinfo : EIATTR_KPARAM_INFO
	.align		4
.L_279:
        /*0008*/ 	.byte	0x04, 0x17
        /*000a*/ 	.short	(.L_281 - .L_280)
.L_280:
        /*000c*/ 	.word	0x00000000
        /*0010*/ 	.short	0x0002
        /*0012*/ 	.short	0x0010
        /*0014*/ 	.byte	0x00, 0xf0, 0x21, 0x00


	//----- nvinfo : EIATTR_KPARAM_INFO
	.align		4
.L_281:
        /*0018*/ 	.byte	0x04, 0x17
        /*001a*/ 	.short	(.L_283 - .L_282)
.L_282:
        /*001c*/ 	.word	0x00000000
        /*0020*/ 	.short	0x0001
        /*0022*/ 	.short	0x0008
        /*0024*/ 	.byte	0x00, 0xf0, 0x11, 0x00


	//----- nvinfo : EIATTR_KPARAM_INFO
	.align		4
.L_283:
        /*0028*/ 	.byte	0x04, 0x17
        /*002a*/ 	.short	(.L_285 - .L_284)
.L_284:
        /*002c*/ 	.word	0x00000000
        /*0030*/ 	.short	0x0000
        /*0032*/ 	.short	0x0000
        /*0034*/ 	.byte	0x00, 0xf5, 0x21, 0x00


	//----- nvinfo : EIATTR_SPARSE_MMA_MASK
	.align		4
.L_285:
        /*0038*/ 	.byte	0x03, 0x50
        /*003a*/ 	.short	0x0000


	//----- nvinfo : EIATTR_MAXREG_COUNT
	.align		4
        /*003c*/ 	.byte	0x03, 0x1b
        /*003e*/ 	.short	0x00ff


	//----- nvinfo : EIATTR_MERCURY_ISA_VERSION
	.align		4
        /*0040*/ 	.byte	0x03, 0x5f
        /*0042*/ 	.short	0x0101


	//----- nvinfo : EIATTR_VRC_CTA_INIT_COUNT
	.align		4
        /*0044*/ 	.byte	0x02, 0x4a
	.zero		1
	.zero		1


	//----- nvinfo : EIATTR_EXIT_INSTR_OFFSETS
	.align		4
        /*0048*/ 	.byte	0x04, 0x1c
        /*004a*/ 	.short	(.L_287 - .L_286)


	//   ....[0]....
.L_286:
        /*004c*/ 	.word	0x00000070


	//   ....[1]....
        /*0050*/ 	.word	0x000000f0


	//   ....[2]....
        /*0054*/ 	.word	0x00000120


	//----- nvinfo : EIATTR_CBANK_PARAM_SIZE
	.align		4
.L_287:
        /*0058*/ 	.byte	0x03, 0x19
        /*005a*/ 	.short	0x0018


	//----- nvinfo : EIATTR_PARAM_CBANK
	.align		4
        /*005c*/ 	.byte	0x04, 0x0a
        /*005e*/ 	.short	(.L_289 - .L_288)
	.align		4
.L_288:
        /*0060*/ 	.word	index@(.nv.constant0.clip_float)
        /*0064*/ 	.short	0x0380
        /*0066*/ 	.short	0x0018


	//----- nvinfo : EIATTR_SW_WAR
	.align		4
.L_289:
        /*0068*/ 	.byte	0x04, 0x36
        /*006a*/ 	.short	(.L_291 - .L_290)
.L_290:
        /*006c*/ 	.word	0x00000008
.L_291:


//--------------------- .nv.info.clip_double      --------------------------
	.section	.nv.info.clip_double,"",@"SHT_CUDA_INFO"
	.sectionflags	@""
	.align	4


	//----- nvinfo : EIATTR_CUDA_API_VERSION
	.align		4
        /*0000*/ 	.byte	0x04, 0x37
        /*0002*/ 	.short	(.L_293 - .L_292)
.L_292:
        /*0004*/ 	.word	0x00000082


	//----- nvinfo : EIATTR_KPARAM_INFO
	.align		4
.L_293:
        /*0008*/ 	.byte	0x04, 0x17
        /*000a*/ 	.short	(.L_295 - .L_294)
.L_294:
        /*000c*/ 	.word	0x00000000
        /*0010*/ 	.short	0x0002
        /*0012*/ 	.short	0x0010
        /*0014*/ 	.byte	0x00, 0xf0, 0x21, 0x00


	//----- nvinfo : EIATTR_KPARAM_INFO
	.align		4
.L_295:
        /*0018*/ 	.byte	0x04, 0x17
        /*001a*/ 	.short	(.L_297 - .L_296)
.L_296:
        /*001c*/ 	.word	0x00000000
        /*0020*/ 	.short	0x0001
        /*0022*/ 	.short	0x0008
        /*0024*/ 	.byte	0x00, 0xf0, 0x11, 0x00


	//----- nvinfo : EIATTR_KPARAM_INFO
	.align		4
.L_297:
        /*0028*/ 	.byte	0x04, 0x17
        /*002a*/ 	.short	(.L_299 - .L_298)
.L_298:
        /*002c*/ 	.word	0x00000000
        /*0030*/ 	.short	0x0000
        /*0032*/ 	.short	0x0000
        /*0034*/ 	.byte	0x00, 0xf5, 0x21, 0x00


	//----- nvinfo : EIATTR_SPARSE_MMA_MASK
	.align		4
.L_299:
        /*0038*/ 	.byte	0x03, 0x50
        /*003a*/ 	.short	0x0000


	//----- nvinfo : EIATTR_MAXREG_COUNT
	.align		4
        /*003c*/ 	.byte	0x03, 0x1b
        /*003e*/ 	.short	0x00ff


	//----- nvinfo : EIATTR_MERCURY_ISA_VERSION
	.align		4
        /*0040*/ 	.byte	0x03, 0x5f
        /*0042*/ 	.short	0x0101


	//----- nvinfo : EIATTR_VRC_CTA_INIT_COUNT
	.align		4
        /*0044*/ 	.byte	0x02, 0x4a
	.zero		1
	.zero		1


	//----- nvinfo : EIATTR_EXIT_INSTR_OFFSETS
	.align		4
        /*0048*/ 	.byte	0x04, 0x1c
        /*004a*/ 	.short	(.L_301 - .L_300)


	//   ....[0]....
.L_300:
        /*004c*/ 	.word	0x00000070


	//   ....[1]....
        /*0050*/ 	.word	0x000000e0


	//   ....[2]....
        /*0054*/ 	.word	0x00000100


	//----- nvinfo : EIATTR_CBANK_PARAM_SIZE
	.align		4
.L_301:
        /*0058*/ 	.byte	0x03, 0x19
        /*005a*/ 	.short	0x0018


	//----- nvinfo : EIATTR_PARAM_CBANK
	.align		4
        /*005c*/ 	.byte	0x04, 0x0a
        /*005e*/ 	.short	(.L_303 - .L_302)
	.align		4
.L_302:
        /*0060*/ 	.word	index@(.nv.constant0.clip_double)
        /*0064*/ 	.short	0x0380
        /*0066*/ 	.short	0x0018


	//----- nvinfo : EIATTR_SW_WAR
	.align		4
.L_303:
        /*0068*/ 	.byte	0x04, 0x36
        /*006a*/ 	.short	(.L_305 - .L_304)
.L_304:
        /*006c*/ 	.word	0x00000008
.L_305:


//--------------------- .nv.info.project_float    --------------------------
	.section	.nv.info.project_float,"",@"SHT_CUDA_INFO"
	.sectionflags	@""
	.align	4


	//----- nvinfo : EIATTR_CUDA_API_VERSION
	.align		4
        /*0000*/ 	.byte	0x04, 0x37
        /*0002*/ 	.short	(.L_307 - .L_306)
.L_306:
        /*0004*/ 	.word	0x00000082


	//----- nvinfo : EIATTR_KPARAM_INFO
	.align		4
.L_307:
        /*0008*/ 	.byte	0x04, 0x17
        /*000a*/ 	.short	(.L_309 - .L_308)
.L_308:
        /*000c*/ 	.word	0x00000000
        /*0010*/ 	.short	0x0004
        /*0012*/ 	.short	0x001c
        /*0014*/ 	.byte	0x00, 0xf0, 0x11, 0x00


	//----- nvinfo : EIATTR_KPARAM_INFO
	.align		4
.L_309:
        /*0018*/ 	.byte	0x04, 0x17
        /*001a*/ 	.short	(.L_311 - .L_310)
.L_310:
        /*001c*/ 	.word	0x00000000
        /*0020*/ 	.short	0x0003
        /*0022*/ 	.short	0x0018
        /*0024*/ 	.byte	0x00, 0xf0, 0x11, 0x00


	//----- nvinfo : EIATTR_KPARAM_INFO
	.align		4
.L_311:
        /*0028*/ 	.byte	0x04, 0x17
        /*002a*/ 	.short	(.L_313 - .L_312)
.L_312:
        /*002c*/ 	.word	0x00000000
        /*0030*/ 	.short	0x0002
        /*0032*/ 	.short	0x0010
        /*0034*/ 	.byte	0x00, 0xf5, 0x21, 0x00


	//----- nvinfo : EIATTR_KPARAM_INFO
	.align		4
.L_313:
        /*0038*/ 	.byte	0x04, 0x17
        /*003a*/ 	.short	(.L_315 - .L_314)
.L_314:
        /*003c*/ 	.word	0x00000000
        /*0040*/ 	.short	0x0001
        /*0042*/ 	.short	0x0008
        /*0044*/ 	.byte	0x00, 0xf5, 0x21, 0x00


	//----- nvinfo : EIATTR_KPARAM_INFO
	.align		4
.L_315:
        /*0048*/ 	.byte	0x04, 0x17
        /*004a*/ 	.short	(.L_317 - .L_316)
.L_316:
        /*004c*/ 	.word	0x00000000
        /*0050*/ 	.short	0x0000
        /*0052*/ 	.short	0x0000
        /*0054*/ 	.byte	0x00, 0xf5, 0x21, 0x00


	//----- nvinfo : EIATTR_SPARSE_MMA_MASK
	.align		4
.L_317:
        /*0058*/ 	.byte	0x03, 0x50
        /*005a*/ 	.short	0x0000


	//----- nvinfo : EIATTR_MAXREG_COUNT
	.align		4
        /*005c*/ 	.byte	0x03, 0x1b
        /*005e*/ 	.short	0x00ff


	//----- nvinfo : EIATTR_MERCURY_ISA_VERSION
	.align		4
        /*0060*/ 	.byte	0x03, 0x5f
        /*0062*/ 	.short	0x0101


	//----- nvinfo : EIATTR_VRC_CTA_INIT_COUNT
	.align		4
        /*0064*/ 	.byte	0x02, 0x4a
	.zero		1
	.zero		1


	//----- nvinfo : EIATTR_EXIT_INSTR_OFFSETS
	.align		4
        /*0068*/ 	.byte	0x04, 0x1c
        /*006a*/ 	.short	(.L_319 - .L_318)


	//   ....[0]....
.L_318:
        /*006c*/ 	.word	0x00000080


	//   ....[1]....
        /*0070*/ 	.word	0x000002a0


	//----- nvinfo : EIATTR_CBANK_PARAM_SIZE
	.align		4
.L_319:
        /*0074*/ 	.byte	0x03, 0x19
        /*0076*/ 	.short	0x0020


	//----- nvinfo : EIATTR_PARAM_CBANK
	.align		4
        /*0078*/ 	.byte	0x04, 0x0a
        /*007a*/ 	.short	(.L_321 - .L_320)
	.align		4
.L_320:
        /*007c*/ 	.word	index@(.nv.constant0.project_float)
        /*0080*/ 	.short	0x0380
        /*0082*/ 	.short	0x0020


	//----- nvinfo : EIATTR_SW_WAR
	.align		4
.L_321:
        /*0084*/ 	.byte	0x04, 0x36
        /*0086*/ 	.short	(.L_323 - .L_322)
.L_322:
        /*0088*/ 	.word	0x00000008
.L_323:


//--------------------- .nv.info.project_double   --------------------------
	.section	.nv.info.project_double,"",@"SHT_CUDA_INFO"
	.sectionflags	@""
	.align	4


	//----- nvinfo : EIATTR_CUDA_API_VERSION
	.align		4
        /*0000*/ 	.byte	0x04, 0x37
        /*0002*/ 	.short	(.L_325 - .L_324)
.L_324:
        /*0004*/ 	.word	0x00000082


	//----- nvinfo : EIATTR_KPARAM_INFO
	.align		4
.L_325:
        /*0008*/ 	.byte	0x04, 0x17
        /*000a*/ 	.short	(.L_327 - .L_326)
.L_326:
        /*000c*/ 	.word	0x00000000
        /*0010*/ 	.short	0x0004
        /*0012*/ 	.short	0x001c
        /*0014*/ 	.byte	0x00, 0xf0, 0x11, 0x00


	//----- nvinfo : EIATTR_KPARAM_INFO
	.align		4
.L_327:
        /*0018*/ 	.byte	0x04, 0x17
        /*001a*/ 	.short	(.L_329 - .L_328)
.L_328:
        /*001c*/ 	.word	0x00000000
        /*0020*/ 	.short	0x0003
        /*0022*/ 	.short	0x0018
        /*0024*/ 	.byte	0x00, 0xf0, 0x11, 0x00


	//----- nvinfo : EIATTR_KPARAM_INFO
	.align		4
.L_329:
        /*0028*/ 	.byte	0x04, 0x17
        /*002a*/ 	.short	(.L_331 - .L_330)
.L_330:
        /*002c*/ 	.word	0x00000000
        /*0030*/ 	.short	0x0002
        /*0032*/ 	.short	0x0010
        /*0034*/ 	.byte	0x00, 0xf5, 0x21, 0x00


	//----- nvinfo : EIATTR_KPARAM_INFO
	.align		4
.L_331:
        /*0038*/ 	.byte	0x04, 0x17
        /*003a*/ 	.short	(.L_333 - .L_332)
.L_332:
        /*003c*/ 	.word	0x00000000
        /*0040*/ 	.short	0x0001
        /*0042*/ 	.short	0x0008
        /*0044*/ 	.byte	0x00, 0xf5, 0x21, 0x00


	//----- nvinfo : EIATTR_KPARAM_INFO
	.align		4
.L_333:
        /*0048*/ 	.byte	0x04, 0x17
        /*004a*/ 	.short	(.L_335 - .L_334)
.L_334:
        /*004c*/ 	.word	0x00000000
        /*0050*/ 	.short	0x0000
        /*0052*/ 	.short	0x0000
        /*0054*/ 	.byte	0x00, 0xf5, 0x21, 0x00


	//----- nvinfo : EIATTR_SPARSE_MMA_MASK
	.align		4
.L_335:
        /*0058*/ 	.byte	0x03, 0x50
        /*005a*/ 	.short	0x0000


	//----- nvinfo : EIATTR_MAXREG_COUNT
	.align		4
        /*005c*/ 	.byte	0x03, 0x1b
        /*005e*/ 	.short	0x00ff


	//----- nvinfo : EIATTR_MERCURY_ISA_VERSION
	.align		4
        /*0060*/ 	.byte	0x03, 0x5f
        /*0062*/ 	.short	0x0101


	//----- nvinfo : EIATTR_VRC_CTA_INIT_COUNT
	.align		4
        /*0064*/ 	.byte	0x02, 0x4a
	.zero		1
	.zero		1


	//----- nvinfo : EIATTR_EXIT_INSTR_OFFSETS
	.align		4
        /*0068*/ 	.byte	0x04, 0x1c
        /*006a*/ 	.short	(.L_337 - .L_336)


	//   ....[0]....
.L_336:
        /*006c*/ 	.word	0x00000080


	//   ....[1]....
        /*0070*/ 	.word	0x000002a0


	//----- nvinfo : EIATTR_CBANK_PARAM_SIZE
	.align		4
.L_337:
        /*0074*/ 	.byte	0x03, 0x19
        /*0076*/ 	.short	0x0020


	//----- nvinfo : EIATTR_PARAM_CBANK
	.align		4
        /*0078*/ 	.byte	0x04, 0x0a
        /*007a*/ 	.short	(.L_339 - .L_338)
	.align		4
.L_338:
        /*007c*/ 	.word	index@(.nv.constant0.project_double)
        /*0080*/ 	.short	0x0380
        /*0082*/ 	.short	0x0020


	//----- nvinfo : EIATTR_SW_WAR
	.align		4
.L_339:
        /*0084*/ 	.byte	0x04, 0x36
        /*0086*/ 	.short	(.L_341 - .L_340)
.L_340:
        /*0088*/ 	.word	0x00000008
.L_341:


//--------------------- .nv.info.back_project_float --------------------------
	.section	.nv.info.back_project_float,"",@"SHT_CUDA_INFO"
	.sectionflags	@""
	.align	4


	//----- nvinfo : EIATTR_CUDA_API_VERSION
	.align		4
        /*0000*/ 	.byte	0x04, 0x37
        /*0002*/ 	.short	(.L_343 - .L_342)
.L_342:
        /*0004*/ 	.word	0x00000082


	//----- nvinfo : EIATTR_KPARAM_INFO
	.align		4
.L_343:
        /*0008*/ 	.byte	0x04, 0x17
        /*000a*/ 	.short	(.L_345 - .L_344)
.L_344:
        /*000c*/ 	.word	0x00000000
        /*0010*/ 	.short	0x0004
        /*0012*/ 	.short	0x001c
        /*0014*/ 	.byte	0x00, 0xf0, 0x11, 0x00


	//----- nvinfo : EIATTR_KPARAM_INFO
	.align		4
.L_345:
        /*0018*/ 	.byte	0x04, 0x17
        /*001a*/ 	.short	(.L_347 - .L_346)
.L_346:
        /*001c*/ 	.word	0x00000000
        /*0020*/ 	.short	0x0003
        /*0022*/ 	.short	0x0018
        /*0024*/ 	.byte	0x00, 0xf0, 0x11, 0x00


	//----- nvinfo : EIATTR_KPARAM_INFO
	.align		4
.L_347:
        /*0028*/ 	.byte	0x04, 0x17
        /*002a*/ 	.short	(.L_349 - .L_348)
.L_348:
        /*002c*/ 	.word	0x00000000
        /*0030*/ 	.short	0x0002
        /*0032*/ 	.short	0x0010
        /*0034*/ 	.byte	0x00, 0xf5, 0x21, 0x00


	//----- nvinfo : EIATTR_KPARAM_INFO
	.align		4
.L_349:
        /*0038*/ 	.byte	0x04, 0x17
        /*003a*/ 	.short	(.L_351 - .L_350)
.L_350:
        /*003c*/ 	.word	0x00000000
        /*0040*/ 	.short	0x0001
        /*0042*/ 	.short	0x0008
        /*0044*/ 	.byte	0x00, 0xf5, 0x21, 0x00


	//----- nvinfo : EIATTR_KPARAM_INFO
	.align		4
.L_351:
        /*0048*/ 	.byte	0x04, 0x17
        /*004a*/ 	.short	(.L_353 - .L_352)
.L_352:
        /*004c*/ 	.word	0x00000000
        /*0050*/ 	.short	0x0000
        /*0052*/ 	.short	0x0000
        /*0054*/ 	.byte	0x00, 0xf5, 0x21, 0x00


	//----- nvinfo : EIATTR_SPARSE_MMA_MASK
	.align		4
.L_353:
        /*0058*/ 	.byte	0x03, 0x50
        /*005a*/ 	.short	0x0000


	//----- nvinfo : EIATTR_MAXREG_COUNT
	.align		4
        /*005c*/ 	.byte	0x03, 0x1b
        /*005e*/ 	.short	0x00ff


	//----- nvinfo : EIATTR_NUM_BARRIERS
	.align		4
        /*0060*/ 	.byte	0x02, 0x4c
        /*0062*/ 	.byte	0x01
	.zero		1


	//----- nvinfo : EIATTR_MERCURY_ISA_VERSION
	.align		4
        /*0064*/ 	.byte	0x03, 0x5f
        /*0066*/ 	.short	0x0101


	//----- nvinfo : EIATTR_COOP_GROUP_MASK_REGIDS
	.align		4
        /*0068*/ 	.byte	0x04, 0x29
        /*006a*/ 	.short	(.L_355 - .L_354)


	//   ....[0]....
.L_354:
        /*006c*/ 	.word	0xffffffff


	//   ....[1]....
        /*0070*/ 	.word	0xffffffff


	//   ....[2]....
        /*0074*/ 	.word	0xffffffff


	//   ....[3]....
        /*0078*/ 	.word	0xffffffff


	//   ....[4]....
        /*007c*/ 	.word	0xffffffff


	//----- nvinfo : EIATTR_COOP_GROUP_INSTR_OFFSETS
	.align		4
.L_355:
        /*0080*/ 	.byte	0x04, 0x28
        /*0082*/ 	.short	(.L_357 - .L_356)


	//   ....[0]....
.L_356:
        /*0084*/ 	.word	0x00000d20


	//   ....[1]....
        /*0088*/ 	.word	0x00000d40


	//   ....[2]....
        /*008c*/ 	.word	0x00000d60


	//   ....[3]....
        /*0090*/ 	.word	0x00000d80


	//   ....[4]....
        /*0094*/ 	.word	0x00000da0


	//----- nvinfo : EIATTR_VRC_CTA_INIT_COUNT
	.align		4
.L_357:
        /*0098*/ 	.byte	0x02, 0x4a
	.zero		1
	.zero		1


	//----- nvinfo : EIATTR_EXIT_INSTR_OFFSETS
	.align		4
        /*009c*/ 	.byte	0x04, 0x1c
        /*009e*/ 	.short	(.L_359 - .L_358)


	//   ....[0]....
.L_358:
        /*00a0*/ 	.word	0x00000de0


	//   ....[1]....
        /*00a4*/ 	.word	0x00000e50


	//----- nvinfo : EIATTR_CBANK_PARAM_SIZE
	.align		4
.L_359:
        /*00a8*/ 	.byte	0x03, 0x19
        /*00aa*/ 	.short	0x0020


	//----- nvinfo : EIATTR_PARAM_CBANK
	.align		4
        /*00ac*/ 	.byte	0x04, 0x0a
        /*00ae*/ 	.short	(.L_361 - .L_360)
	.align		4
.L_360:
        /*00b0*/ 	.word	index@(.nv.constant0.back_project_float)
        /*00b4*/ 	.short	0x0380
        /*00b6*/ 	.short	0x0020


	//----- nvinfo : EIATTR_SW_WAR
	.align		4
.L_361:
        /*00b8*/ 	.byte	0x04, 0x36
        /*00ba*/ 	.short	(.L_363 - .L_362)
.L_362:
        /*00bc*/ 	.word	0x00000008
.L_363:


//--------------------- .nv.info.back_project_double --------------------------
	.section	.nv.info.back_project_double,"",@"SHT_CUDA_INFO"
	.sectionflags	@""
	.align	4


	//----- nvinfo : EIATTR_CUDA_API_VERSION
	.align		4
        /*0000*/ 	.byte	0x04, 0x37
        /*0002*/ 	.short	(.L_365 - .L_364)
.L_364:
        /*0004*/ 	.word	0x00000082


	//----- nvinfo : EIATTR_KPARAM_INFO
	.align		4
.L_365:
        /*0008*/ 	.byte	0x04, 0x17
        /*000a*/ 	.short	(.L_367 - .L_366)
.L_366:
        /*000c*/ 	.word	0x00000000
        /*0010*/ 	.short	0x0004
        /*0012*/ 	.short	0x001c
        /*0014*/ 	.byte	0x00, 0xf0, 0x11, 0x00


	//----- nvinfo : EIATTR_KPARAM_INFO
	.align		4
.L_367:
        /*0018*/ 	.byte	0x04, 0x17
        /*001a*/ 	.short	(.L_369 - .L_368)
.L_368:
        /*001c*/ 	.word	0x00000000
        /*0020*/ 	.short	0x0003
        /*0022*/ 	.short	0x0018
        /*0024*/ 	.byte	0x00, 0xf0, 0x11, 0x00


	//----- nvinfo : EIATTR_KPARAM_INFO
	.align		4
.L_369:
        /*0028*/ 	.byte	0x04, 0x17
        /*002a*/ 	.short	(.L_371 - .L_370)
.L_370:
        /*002c*/ 	.word	0x00000000
        /*0030*/ 	.short	0x0002
        /*0032*/ 	.short	0x0010
        /*0034*/ 	.byte	0x00, 0xf5, 0x21, 0x00


	//----- nvinfo : EIATTR_KPARAM_INFO
	.align		4
.L_371:
        /*0038*/ 	.byte	0x04, 0x17
        /*003a*/ 	.short	(.L_373 - .L_372)
.L_372:
        /*003c*/ 	.word	0x00000000
        /*0040*/ 	.short	0x0001
        /*0042*/ 	.short	0x0008
        /*0044*/ 	.byte	0x00, 0xf5, 0x21, 0x00


	//----- nvinfo : EIATTR_KPARAM_INFO
	.align		4
.L_373:
        /*0048*/ 	.byte	0x04, 0x17
        /*004a*/ 	.short	(.L_375 - .L_374)
.L_374:
        /*004c*/ 	.word	0x00000000
        /*0050*/ 	.short	0x0000
        /*0052*/ 	.short	0x0000
        /*0054*/ 	.byte	0x00, 0xf5, 0x21, 0x00


	//----- nvinfo : EIATTR_SPARSE_MMA_MASK
	.align		4
.L_375:
        /*0058*/ 	.byte	0x03, 0x50
        /*005a*/ 	.short	0x0000


	//----- nvinfo : EIATTR_MAXREG_COUNT
	.align		4
        /*005c*/ 	.byte	0x03, 0x1b
        /*005e*/ 	.short	0x00ff


	//----- nvinfo : EIATTR_NUM_BARRIERS
	.align		4
        /*0060*/ 	.byte	0x02, 0x4c
        /*0062*/ 	.byte	0x01
	.zero		1


	//----- nvinfo : EIATTR_MERCURY_ISA_VERSION
	.align		4
        /*0064*/ 	.byte	0x03, 0x5f
        /*0066*/ 	.short	0x0101


	//----- nvinfo : EIATTR_COOP_GROUP_MASK_REGIDS
	.align		4
        /*0068*/ 	.byte	0x04, 0x29
        /*006a*/ 	.short	(.L_377 - .L_376)


	//   ....[0]....
.L_376:
        /*006c*/ 	.word	0xffffffff


	//   ....[1]....
        /*0070*/ 	.word	0xffffffff


	//   ....[2]....
        /*0074*/ 	.word	0xffffffff


	//   ....[3]....
        /*0078*/ 	.word	0xffffffff


	//   ....[4]....
        /*007c*/ 	.word	0xffffffff


	//   ....[5]....
        /*0080*/ 	.word	0xffffffff


	//   ....[6]....
        /*0084*/ 	.word	0xffffffff


	//   ....[7]....
        /*0088*/ 	.word	0xffffffff


	//   ....[8]....
        /*008c*/ 	.word	0xffffffff


	//   ....[9]....
        /*0090*/ 	.word	0xffffffff


	//----- nvinfo : EIATTR_COOP_GROUP_INSTR_OFFSETS
	.align		4
.L_377:
        /*0094*/ 	.byte	0x04, 0x28
        /*0096*/ 	.short	(.L_379 - .L_378)


	//   ....[0]....
.L_378:
        /*0098*/ 	.word	0x00000fa0


	//   ....[1]....
        /*009c*/ 	.word	0x00000fb0


	//   ....[2]....
        /*00a0*/ 	.word	0x00000ff0


	//   ....[3]....
        /*00a4*/ 	.word	0x00001000


	//   ....[4]....
        /*00a8*/ 	.word	0x00001040


	//   ....[5]....
        /*00ac*/ 	.word	0x00001050


	//   ....[6]....
        /*00b0*/ 	.word	0x00001090


	//   ....[7]....
        /*00b4*/ 	.word	0x000010a0


	//   ....[8]....
        /*00b8*/ 	.word	0x000010e0


	//   ....[9]....
        /*00bc*/ 	.word	0x000010f0


	//----- nvinfo : EIATTR_VRC_CTA_INIT_COUNT
	.align		4
.L_379:
        /*00c0*/ 	.byte	0x02, 0x4a
	.zero		1
	.zero		1


	//----- nvinfo : EIATTR_EXIT_INSTR_OFFSETS
	.align		4
        /*00c4*/ 	.byte	0x04, 0x1c
        /*00c6*/ 	.short	(.L_381 - .L_380)


	//   ....[0]....
.L_380:
        /*00c8*/ 	.word	0x00001150


	//   ....[1]....
        /*00cc*/ 	.word	0x000011c0


	//----- nvinfo : EIATTR_CBANK_PARAM_SIZE
	.align		4
.L_381:
        /*00d0*/ 	.byte	0x03, 0x19
        /*00d2*/ 	.short	0x0020


	//----- nvinfo : EIATTR_PARAM_CBANK
	.align		4
        /*00d4*/ 	.byte	0x04, 0x0a
        /*00d6*/ 	.short	(.L_383 - .L_382)
	.align		4
.L_382:
        /*00d8*/ 	.word	index@(.nv.constant0.back_project_double)
        /*00dc*/ 	.short	0x0380
        /*00de*/ 	.short	0x0020


	//----- nvinfo : EIATTR_SW_WAR
	.align		4
.L_383:
        /*00e0*/ 	.byte	0x04, 0x36
        /*00e2*/ 	.short	(.L_385 - .L_384)
.L_384:
        /*00e4*/ 	.word	0x00000008
.L_385:


//--------------------- .nv.callgraph             --------------------------
	.section	.nv.callgraph,"",@"SHT_CUDA_CALLGRAPH"
	.align	4
	.sectionentsize	8
	.align		4
        /*0000*/ 	.word	0x00000000
	.align		4
        /*0004*/ 	.word	0xffffffff
	.align		4
        /*0008*/ 	.word	0x00000000
	.align		4
        /*000c*/ 	.word	0xfffffffe
	.align		4
        /*0010*/ 	.word	0x00000000
	.align		4
        /*0014*/ 	.word	0xfffffffd
	.align		4
        /*0018*/ 	.word	0x00000000
	.align		4
        /*001c*/ 	.word	0xfffffffc


//--------------------- .nv.constant4             --------------------------
	.section	.nv.constant4,"a",@progbits
	.align	8
	.align		8
.nv.constant4:
        /*0000*/ 	.dword	_ZN34_INTERNAL_fb69d764_4_k_cu_48a5c66e4cuda3std3__45__cpo5beginE
	.align		8
        /*0008*/ 	.dword	_ZN34_INTERNAL_fb69d764_4_k_cu_48a5c66e4cuda3std3__45__cpo3endE
	.align		8
        /*0010*/ 	.dword	_ZN34_INTERNAL_fb69d764_4_k_cu_48a5c66e4cuda3std3__45__cpo6cbeginE
	.align		8
        /*0018*/ 	.dword	_ZN34_INTERNAL_fb69d764_4_k_cu_48a5c66e4cuda3std3__45__cpo4cendE
	.align		8
        /*0020*/ 	.dword	_ZN34_INTERNAL_fb69d764_4_k_cu_48a5c66e4cuda3std3__45__cpo6rbeginE
	.align		8
        /*0028*/ 	.dword	_ZN34_INTERNAL_fb69d764_4_k_cu_48a5c66e4cuda3std3__45__cpo4rendE
	.align		8
        /*0030*/ 	.dword	_ZN34_INTERNAL_fb69d764_4_k_cu_48a5c66e4cuda3std3__45__cpo7crbeginE
	.align		8
        /*0038*/ 	.dword	_ZN34_INTERNAL_fb69d764_4_k_cu_48a5c66e4cuda3std3__45__cpo5crendE
	.align		8
        /*0040*/ 	.dword	_ZN34_INTERNAL_fb69d764_4_k_cu_48a5c66e4cuda3std3__436_GLOBAL__N__fb69d764_4_k_cu_48a5c66e6ignoreE
	.align		8
        /*0048*/ 	.dword	_ZN34_INTERNAL_fb69d764_4_k_cu_48a5c66e4cuda3std3__419piecewise_constructE
	.align		8
        /*0050*/ 	.dword	_ZN34_INTERNAL_fb69d764_4_k_cu_48a5c66e4cuda3std3__48in_placeE
	.align		8
        /*0058*/ 	.dword	_ZN34_INTERNAL_fb69d764_4_k_cu_48a5c66e4cuda3std3__420unreachable_sentinelE
	.align		8
        /*0060*/ 	.dword	_ZN34_INTERNAL_fb69d764_4_k_cu_48a5c66e4cuda3std6ranges3__45__cpo4swapE
	.align		8
        /*0068*/ 	.dword	_ZN34_INTERNAL_fb69d764_4_k_cu_48a5c66e4cuda3std6ranges3__45__cpo9iter_moveE
	.align		8
        /*0070*/ 	.dword	_ZN34_INTERNAL_fb69d764_4_k_cu_48a5c66e4cuda3std6ranges3__45__cpo5beginE
	.align		8
        /*0078*/ 	.dword	_ZN34_INTERNAL_fb69d764_4_k_cu_48a5c66e4cuda3std6ranges3__45__cpo3endE
	.align		8
        /*0080*/ 	.dword	_ZN34_INTERNAL_fb69d764_4_k_cu_48a5c66e4cuda3std6ranges3__45__cpo6cbeginE
	.align		8
        /*0088*/ 	.dword	_ZN34_INTERNAL_fb69d764_4_k_cu_48a5c66e4cuda3std6ranges3__45__cpo4cendE
	.align		8
        /*0090*/ 	.dword	_ZN34_INTERNAL_fb69d764_4_k_cu_48a5c66e4cuda3std6ranges3__45__cpo7advanceE
	.align		8
        /*0098*/ 	.dword	_ZN34_INTERNAL_fb69d764_4_k_cu_48a5c66e4cuda3std6ranges3__45__cpo9iter_swapE
	.align		8
        /*00a0*/ 	.dword	_ZN34_INTERNAL_fb69d764_4_k_cu_48a5c66e4cuda3std6ranges3__45__cpo4nextE
	.align		8
        /*00a8*/ 	.dword	_ZN34_INTERNAL_fb69d764_4_k_cu_48a5c66e4cuda3std6ranges3__45__cpo4prevE
	.align		8
        /*00b0*/ 	.dword	_ZN34_INTERNAL_fb69d764_4_k_cu_48a5c66e4cuda3std6ranges3__45__cpo4dataE
	.align		8
        /*00b8*/ 	.dword	_ZN34_INTERNAL_fb69d764_4_k_cu_48a5c66e4cuda3std6ranges3__45__cpo5cdataE
	.align		8
        /*00c0*/ 	.dword	_ZN34_INTERNAL_fb69d764_4_k_cu_48a5c66e4cuda3std6ranges3__45__cpo4sizeE
	.align		8
        /*00c8*/ 	.dword	_ZN34_INTERNAL_fb69d764_4_k_cu_48a5c66e4cuda3std6ranges3__45__cpo5ssizeE
	.align		8
        /*00d0*/ 	.dword	_ZN34_INTERNAL_fb69d764_4_k_cu_48a5c66e4cuda3std6ranges3__45__cpo8distanceE
	.align		8
        /*00d8*/ 	.dword	_ZN34_INTERNAL_fb69d764_4_k_cu_48a5c66e6thrust24THRUST_300001_SM_1000_NS6system6detail10sequential3seqE


//--------------------- .text.create_flat_points  --------------------------
	.section	.text.create_flat_points,"ax",@progbits
	.align	128
        .global         create_flat_points
        .type           create_flat_points,@function
        .size           create_flat_points,(.L_x_39 - create_flat_points)
        .other          create_flat_points,@"STO_CUDA_ENTRY STV_DEFAULT"
create_flat_points:
.text.create_flat_points:
[----:B------:R-:W-:Y:S01]  /*0000*/  LDC R1, c[0x0][0x37c] ;  /* 0x0000df00ff017b82 */ /* 0x000fe20000000800 */
[----:B------:R-:W0:Y:S07]  /*0010*/  S2R R9, SR_TID.X ;  /* 0x0000000000097919 */ /* 0x000e2e0000002100 */
[----:B------:R-:W1:Y:S01]  /*0020*/  LDC.64 R2, c[0x0][0x388] ;  /* 0x0000e200ff027b82 */ /* 0x000e620000000a00 */
[----:B------:R-:W0:Y:S01]  /*0030*/  LDCU UR4, c[0x0][0x360] ;  /* 0x00006c00ff0477ac */ /* 0x000e220008000800 */
[----:B------:R-:W0:Y:S01]  /*0040*/  S2R R0, SR_CTAID.X ;  /* 0x0000000000007919 */ /* 0x000e220000002500 */
[----:B-1----:R-:W-:-:S02]  /*0050*/  IMAD R2, R3, R2, RZ ;  /* 0x0000000203027224 */ /* 0x002fc400078e02ff */
[----:B0-----:R-:W-:-:S05]  /*0060*/  IMAD R9, R0, UR4, R9 ;  /* 0x0000000400097c24 */ /* 0x001fca000f8e0209 */
[----:B------:R-:W-:-:S13]  /*0070*/  ISETP.GE.AND P0, PT, R9, R2, PT ;  /* 0x000000020900720c */ /* 0x000fda0003f06270 */
[----:B------:R-:W-:Y:S05]  /*0080*/  @P0 EXIT ;  /* 0x000000000000094d */ /* 0x000fea0003800000 */
[----:B------:R-:W0:Y:S01]  /*0090*/  LDC.64 R4, c[0x0][0x380] ;  /* 0x0000e000ff047b82 */ /* 0x000e220000000a00 */
[----:B------:R-:W1:Y:S01]  /*00a0*/  LDCU.64 UR4, c[0x0][0x358] ;  /* 0x00006b00ff0477ac */ /* 0x000e620008000a00 */
[----:B------:R-:W-:Y:S02]  /*00b0*/  IABS R13, R3 ;  /* 0x00000003000d7213 */ /* 0x000fe40000000000 */
[C---:B------:R-:W-:Y:S01]  /*00c0*/  ISETP.GE.AND P2, PT, R9.reuse, RZ, PT ;  /* 0x000000ff0900720c */ /* 0x040fe20003f46270 */
[----:B------:R-:W2:Y:S01]  /*00d0*/  LDCU UR6, c[0x0][0x390] ;  /* 0x00007200ff0677ac */ /* 0x000ea20008000800 */
[----:B0-----:R-:W-:-:S05]  /*00e0*/  IMAD.WIDE R4, R9, 0x4, R4 ;  /* 0x0000000409047825 */ /* 0x001fca00078e0204 */
[----:B-1----:R-:W2:Y:S01]  /*00f0*/  LDG.E R11, desc[UR4][R4.64] ;  /* 0x00000004040b7981 */ /* 0x002ea2000c1e1900 */
[----:B------:R-:W0:Y:S08]  /*0100*/  I2F.RP R0, R13 ;  /* 0x0000000d00007306 */ /* 0x000e300000209400 */
[----:B0-----:R-:W0:Y:S02]  /*0110*/  MUFU.RCP R0, R0 ;  /* 0x0000000000007308 */ /* 0x001e240000001000 */
[----:B0-----:R-:W-:-:S06]  /*0120*/  IADD3 R6, PT, PT, R0, 0xffffffe, RZ ;  /* 0x0ffffffe00067810 */ /* 0x001fcc0007ffe0ff */
[----:B------:R0:W1:Y:S02]  /*0130*/  F2I.FTZ.U32.TRUNC.NTZ R7, R6 ;  /* 0x0000000600077305 */ /* 0x000064000021f000 */
[----:B0-----:R-:W-:Y:S01]  /*0140*/  IMAD.MOV.U32 R6, RZ, RZ, RZ ;  /* 0x000000ffff067224 */ /* 0x001fe200078e00ff */
[----:B-1----:R-:W-:-:S05]  /*0150*/  IADD3 R2, PT, PT, RZ, -R7, RZ ;  /* 0x80000007ff027210 */ /* 0x002fca0007ffe0ff */
[----:B------:R-:W-:Y:S01]  /*0160*/  IMAD R15, R2, R13, RZ ;  /* 0x0000000d020f7224 */ /* 0x000fe200078e02ff */
[----:B------:R-:W-:-:S03]  /*0170*/  IABS R2, R9 ;  /* 0x0000000900027213 */ /* 0x000fc60000000000 */
[----:B------:R-:W-:-:S06]  /*0180*/  IMAD.HI.U32 R7, R7, R15, R6 ;  /* 0x0000000f07077227 */ /* 0x000fcc00078e0006 */
[----:B------:R-:W-:-:S05]  /*0190*/  IMAD.HI.U32 R7, R7, R2, RZ ;  /* 0x0000000207077227 */ /* 0x000fca00078e00ff */
[----:B------:R-:W-:-:S05]  /*01a0*/  IADD3 R7, PT, PT, -R7, RZ, RZ ;  /* 0x000000ff07077210 */ /* 0x000fca0007ffe1ff */
[----:B------:R-:W-:-:S05]  /*01b0*/  IMAD R0, R13, R7, R2 ;  /* 0x000000070d007224 */ /* 0x000fca00078e0202 */
[----:B------:R-:W-:-:S13]  /*01c0*/  ISETP.GT.U32.AND P0, PT, R13, R0, PT ;  /* 0x000000000d00720c */ /* 0x000fda0003f04070 */
[----:B------:R-:W-:Y:S01]  /*01d0*/  @!P0 IMAD.IADD R0, R0, 0x1, -R13 ;  /* 0x0000000100008824 */ /* 0x000fe200078e0a0d */
[----:B------:R-:W-:-:S04]  /*01e0*/  ISETP.NE.AND P0, PT, R3, RZ, PT ;  /* 0x000000ff0300720c */ /* 0x000fc80003f05270 */
[----:B------:R-:W-:-:S13]  /*01f0*/  ISETP.GT.U32.AND P1, PT, R13, R0, PT ;  /* 0x000000000d00720c */ /* 0x000fda0003f24070 */
[----:B------:R-:W-:-:S05]  /*0200*/  @!P1 IADD3 R0, PT, PT, R0, -R13, RZ ;  /* 0x8000000d00009210 */ /* 0x000fca0007ffe0ff */
[----:B------:R-:W-:Y:S01]  /*0210*/  @!P2 IMAD.MOV R0, RZ, RZ, -R0 ;  /* 0x000000ffff00a224 */ /* 0x000fe200078e0a00 */
[----:B------:R-:W-:-:S05]  /*0220*/  @!P0 LOP3.LUT R0, RZ, R3, RZ, 0x33, !PT ;  /* 0x00000003ff008212 */ /* 0x000fca00078e33ff */
[----:B--2---:R-:W-:-:S05]  /*0230*/  IMAD R11, R0, UR6, R11 ;  /* 0x00000006000b7c24 */ /* 0x004fca000f8e020b */
[----:B------:R-:W-:Y:S01]  /*0240*/  STG.E desc[UR4][R4.64], R11 ;  /* 0x0000000b04007986 */ /* 0x000fe2000c101904 */
[----:B------:R-:W-:Y:S05]  /*0250*/  EXIT ;  /* 0x000000000000794d */ /* 0x000fea0003800000 */
.L_x_0:
[----:B------:R-:W-:-:S00]  /*0260*/  BRA `(.L_x_0) ;  /* 0xfffffffc00fc7947 */ /* 0x000fc0000383ffff */
[----:B------:R-:W-:-:S00]  /*0270*/  NOP ;  /* 0x0000000000007918 */ /* 0x000fc00000000000 */
        /* <DEDUP_REMOVED lines=8> */
.L_x_39:


//--------------------- .text.calculate_reciprocal_float --------------------------
	.section	.text.calculate_reciprocal_float,"ax",@progbits
	.align	128
        .global         calculate_reciprocal_float
        .type           calculate_reciprocal_float,@function
        .size           calculate_reciprocal_float,(.L_x_37 - calculate_reciprocal_float)
        .other          calculate_reciprocal_float,@"STO_CUDA_ENTRY STV_DEFAULT"
calculate_reciprocal_float:
.text.calculate_reciprocal_float:
[----:B------:R-:W-:Y:S01]  /*0000*/  LDC R1, c[0x0][0x37c] ;  /* 0x0000df00ff017b82 */ /* 0x000fe20000000800 */
[----:B------:R-:W0:Y:S01]  /*0010*/  S2R R3, SR_TID.X ;  /* 0x0000000000037919 */ /* 0x000e220000002100 */
[----:B------:R-:W1:Y:S01]  /*0020*/  LDCU.64 UR4, c[0x0][0x388] ;  /* 0x00007100ff0477ac */ /* 0x000e620008000a00 */
[----:B------:R-:W0:Y:S01]  /*0030*/  S2R R0, SR_CTAID.X ;  /* 0x0000000000007919 */ /* 0x000e220000002500 */
[----:B------:R-:W0:Y:S01]  /*0040*/  LDCU UR6, c[0x0][0x360] ;  /* 0x00006c00ff0677ac */ /* 0x000e220008000800 */
[----:B-1----:R-:W-:Y:S01]  /*0050*/  UIMAD UR4, UR5, UR4, URZ ;  /* 0x00000004050472a4 */ /* 0x002fe2000f8e02ff */
[----:B0-----:R-:W-:-:S05]  /*0060*/  IMAD R3, R0, UR6, R3 ;  /* 0x0000000600037c24 */ /* 0x001fca000f8e0203 */
[----:B------:R-:W-:-:S13]  /*0070*/  ISETP.GE.AND P0, PT, R3, UR4, PT ;  /* 0x0000000403007c0c */ /* 0x000fda000bf06270 */
[----:B------:R-:W-:Y:S05]  /*0080*/  @P0 EXIT ;  /* 0x000000000000094d */ /* 0x000fea0003800000 */
[----:B------:R-:W0:Y:S01]  /*0090*/  LDC.64 R4, c[0x0][0x380] ;  /* 0x0000e000ff047b82 */ /* 0x000e220000000a00 */
[----:B------:R-:W1:Y:S01]  /*00a0*/  LDCU.64 UR4, c[0x0][0x358] ;  /* 0x00006b00ff0477ac */ /* 0x000e620008000a00 */
[----:B------:R-:W-:Y:S01]  /*00b0*/  IMAD.MOV.U32 R2, RZ, RZ, 0x1 ;  /* 0x00000001ff027424 */ /* 0x000fe200078e00ff */
[----:B------:R-:W2:Y:S01]  /*00c0*/  LDCU.64 UR6, c[0x0][0x390] ;  /* 0x00007200ff0677ac */ /* 0x000ea20008000a00 */
[----:B0-----:R-:W-:-:S05]  /*00d0*/  IMAD.WIDE R4, R3, 0x4, R4 ;  /* 0x0000000403047825 */ /* 0x001fca00078e0204 */
[----:B-1----:R-:W3:Y:S01]  /*00e0*/  LDG.E R0, desc[UR4][R4.64] ;  /* 0x0000000404007981 */ /* 0x002ee2000c1e1900 */
[----:B------:R-:W-:Y:S01]  /*00f0*/  BSSY.RECONVERGENT B0, `(.L_x_1) ;  /* 0x0000016000007945 */ /* 0x000fe20003800200 */
[----:B---3--:R-:W-:-:S04]  /*0100*/  FSETP.NEU.AND P0, PT, R0, RZ, PT ;  /* 0x000000ff0000720b */ /* 0x008fc80003f0d000 */
[----:B------:R-:W-:Y:S02]  /*0110*/  FSEL R8, R0, 1, P0 ;  /* 0x3f80000000087808 */ /* 0x000fe40000000000 */
[----:B------:R-:W0:Y:S04]  /*0120*/  LDC R0, c[0x0][0x394] ;  /* 0x0000e500ff007b82 */ /* 0x000e280000000800 */
[----:B------:R-:W1:Y:S08]  /*0130*/  F2F.F64.F32 R8, R8 ;  /* 0x0000000800087310 */ /* 0x000e700000201800 */
[----:B-1----:R-:W1:Y:S01]  /*0140*/  MUFU.RCP64H R3, R9 ;  /* 0x0000000900037308 */ /* 0x002e620000001800 */
[----:B0-----:R-:W-:Y:S01]  /*0150*/  FSETP.GEU.AND P1, PT, |R0|, 6.5827683646048100446e-37, PT ;  /* 0x036000000000780b */ /* 0x001fe20003f2e200 */
[----:B-1----:R-:W-:-:S08]  /*0160*/  DFMA R6, -R8, R2, 1 ;  /* 0x3ff000000806742b */ /* 0x002fd00000000102 */
[----:B------:R-:W-:-:S08]  /*0170*/  DFMA R6, R6, R6, R6 ;  /* 0x000000060606722b */ /* 0x000fd00000000006 */
[----:B------:R-:W-:-:S08]  /*0180*/  DFMA R6, R2, R6, R2 ;  /* 0x000000060206722b */ /* 0x000fd00000000002 */
[----:B------:R-:W-:-:S08]  /*0190*/  DFMA R2, -R8, R6, 1 ;  /* 0x3ff000000802742b */ /* 0x000fd00000000106 */
[----:B------:R-:W-:-:S08]  /*01a0*/  DFMA R2, R6, R2, R6 ;  /* 0x000000020602722b */ /* 0x000fd00000000006 */
[----:B--2---:R-:W-:-:S08]  /*01b0*/  DMUL R6, R2, UR6 ;  /* 0x0000000602067c28 */ /* 0x004fd00008000000 */
[----:B------:R-:W-:-:S08]  /*01c0*/  DFMA R10, -R8, R6, UR6 ;  /* 0x00000006080a7e2b */ /* 0x000fd00008000106 */
[----:B------:R-:W-:-:S10]  /*01d0*/  DFMA R2, R2, R10, R6 ;  /* 0x0000000a0202722b */ /* 0x000fd40000000006 */
[----:B------:R-:W-:-:S05]  /*01e0*/  FFMA R6, RZ, R9, R3 ;  /* 0x00000009ff067223 */ /* 0x000fca0000000003 */
[----:B------:R-:W-:-:S13]  /*01f0*/  FSETP.GT.AND P0, PT, |R6|, 1.469367938527859385e-39, PT ;  /* 0x001000000600780b */ /* 0x000fda0003f04200 */
[----:B------:R-:W-:Y:S05]  /*0200*/  @P0 BRA P1, `(.L_x_2) ;  /* 0x0000000000100947 */ /* 0x000fea0000800000 */
[----:B------:R-:W-:-:S07]  /*0210*/  MOV R0, 0x230 ;  /* 0x0000023000007802 */ /* 0x000fce0000000f00 */
[----:B------:R-:W-:Y:S05]  /*0220*/  CALL.REL.NOINC `($__internal_0_$__cuda_sm20_div_rn_f64_full) ;  /* 0x0000000000187944 */ /* 0x000fea0003c00000 */
[----:B------:R-:W-:Y:S02]  /*0230*/  IMAD.MOV.U32 R2, RZ, RZ, R14 ;  /* 0x000000ffff027224 */ /* 0x000fe400078e000e */
[----:B------:R-:W-:-:S07]  /*0240*/  IMAD.MOV.U32 R3, RZ, RZ, R15 ;  /* 0x000000ffff037224 */ /* 0x000fce00078e000f */
.L_x_2:
[----:B------:R-:W-:Y:S05]  /*0250*/  BSYNC.RECONVERGENT B0 ;  /* 0x0000000000007941 */ /* 0x000fea0003800200 */
.L_x_1:
[----:B------:R-:W0:Y:S02]  /*0260*/  F2F.F32.F64 R3, R2 ;  /* 0x0000000200037310 */ /* 0x000e240000301000 */
[----:B0-----:R-:W-:Y:S01]  /*0270*/  STG.E desc[UR4][R4.64], R3 ;  /* 0x0000000304007986 */ /* 0x001fe2000c101904 */
[----:B------:R-:W-:Y:S05]  /*0280*/  EXIT ;  /* 0x000000000000794d */ /* 0x000fea0003800000 */
        .weak           $__internal_0_$__cuda_sm20_div_rn_f64_full
        .type           $__internal_0_$__cuda_sm20_div_rn_f64_full,@function
        .size           $__internal_0_$__cuda_sm20_div_rn_f64_full,(.L_x_37 - $__internal_0_$__cuda_sm20_div_rn_f64_full)
$__internal_0_$__cuda_sm20_div_rn_f64_full:
[C---:B------:R-:W-:Y:S01]  /*0290*/  FSETP.GEU.AND P0, PT, |R9|.reuse, 1.469367938527859385e-39, PT ;  /* 0x001000000900780b */ /* 0x040fe20003f0e200 */
[----:B------:R-:W0:Y:S01]  /*02a0*/  LDC.64 R2, c[0x0][0x390] ;  /* 0x0000e400ff027b82 */ /* 0x000e220000000a00 */
[C---:B------:R-:W-:Y:S01]  /*02b0*/  LOP3.LUT R6, R9.reuse, 0x800fffff, RZ, 0xc0, !PT ;  /* 0x800fffff09067812 */ /* 0x040fe200078ec0ff */
[----:B------:R-:W-:Y:S01]  /*02c0*/  IMAD.MOV.U32 R10, RZ, RZ, 0x1 ;  /* 0x00000001ff0a7424 */ /* 0x000fe200078e00ff */
[----:B------:R-:W-:Y:S01]  /*02d0*/  LOP3.LUT R18, R9, 0x7ff00000, RZ, 0xc0, !PT ;  /* 0x7ff0000009127812 */ /* 0x000fe200078ec0ff */
[----:B------:R-:W-:Y:S01]  /*02e0*/  IMAD.MOV.U32 R14, RZ, RZ, 0x1ca00000 ;  /* 0x1ca00000ff0e7424 */ /* 0x000fe200078e00ff */
[----:B------:R-:W-:Y:S01]  /*02f0*/  LOP3.LUT R7, R6, 0x3ff00000, RZ, 0xfc, !PT ;  /* 0x3ff0000006077812 */ /* 0x000fe200078efcff */
[----:B------:R-:W-:-:S06]  /*0300*/  IMAD.MOV.U32 R6, RZ, RZ, R8 ;  /* 0x000000ffff067224 */ /* 0x000fcc00078e0008 */
[----:B------:R-:W-:-:S06]  /*0310*/  @!P0 DMUL R6, R8, 8.98846567431157953865e+307 ;  /* 0x7fe0000008068828 */ /* 0x000fcc0000000000 */
[----:B------:R-:W1:Y:S01]  /*0320*/  MUFU.RCP64H R11, R7 ;  /* 0x00000007000b7308 */ /* 0x000e620000001800 */
[----:B0-----:R-:W-:-:S04]  /*0330*/  LOP3.LUT R15, R3, 0x7ff00000, RZ, 0xc0, !PT ;  /* 0x7ff00000030f7812 */ /* 0x001fc800078ec0ff */
[----:B------:R-:W-:Y:S01]  /*0340*/  ISETP.GE.U32.AND P1, PT, R15, R18, PT ;  /* 0x000000120f00720c */ /* 0x000fe20003f26070 */
[----:B------:R-:W-:Y:S01]  /*0350*/  IMAD.MOV.U32 R20, RZ, RZ, R15 ;  /* 0x000000ffff147224 */ /* 0x000fe200078e000f */
[----:B-1----:R-:W-:-:S08]  /*0360*/  DFMA R12, R10, -R6, 1 ;  /* 0x3ff000000a0c742b */ /* 0x002fd00000000806 */
[----:B------:R-:W-:-:S08]  /*0370*/  DFMA R12, R12, R12, R12 ;  /* 0x0000000c0c0c722b */ /* 0x000fd0000000000c */
[----:B------:R-:W-:Y:S01]  /*0380*/  DFMA R12, R10, R12, R10 ;  /* 0x0000000c0a0c722b */ /* 0x000fe2000000000a */
[----:B------:R-:W-:Y:S02]  /*0390*/  SEL R10, R14, 0x63400000, !P1 ;  /* 0x634000000e0a7807 */ /* 0x000fe40004800000 */
[----:B------:R-:W-:Y:S02]  /*03a0*/  FSETP.GEU.AND P1, PT, |R3|, 1.469367938527859385e-39, PT ;  /* 0x001000000300780b */ /* 0x000fe40003f2e200 */
[----:B------:R-:W-:Y:S01]  /*03b0*/  LOP3.LUT R11, R10, 0x800fffff, R3, 0xf8, !PT ;  /* 0x800fffff0a0b7812 */ /* 0x000fe200078ef803 */
[----:B------:R-:W-:Y:S02]  /*03c0*/  IMAD.MOV.U32 R10, RZ, RZ, R2 ;  /* 0x000000ffff0a7224 */ /* 0x000fe400078e0002 */
[----:B------:R-:W-:-:S08]  /*03d0*/  DFMA R16, R12, -R6, 1 ;  /* 0x3ff000000c10742b */ /* 0x000fd00000000806 */
[----:B------:R-:W-:Y:S01]  /*03e0*/  DFMA R12, R12, R16, R12 ;  /* 0x000000100c0c722b */ /* 0x000fe2000000000c */
[----:B------:R-:W-:Y:S10]  /*03f0*/  @P1 BRA `(.L_x_3) ;  /* 0x0000000000201947 */ /* 0x000ff40003800000 */
[----:B------:R-:W-:-:S04]  /*0400*/  LOP3.LUT R16, R9, 0x7ff00000, RZ, 0xc0, !PT ;  /* 0x7ff0000009107812 */ /* 0x000fc800078ec0ff */
[----:B------:R-:W-:-:S04]  /*0410*/  ISETP.GE.U32.AND P1, PT, R15, R16, PT ;  /* 0x000000100f00720c */ /* 0x000fc80003f26070 */
[----:B------:R-:W-:-:S04]  /*0420*/  SEL R16, R14, 0x63400000, !P1 ;  /* 0x634000000e107807 */ /* 0x000fc80004800000 */
[----:B------:R-:W-:-:S04]  /*0430*/  LOP3.LUT R16, R16, 0x80000000, R3, 0xf8, !PT ;  /* 0x8000000010107812 */ /* 0x000fc800078ef803 */
[----:B------:R-:W-:Y:S01]  /*0440*/  LOP3.LUT R17, R16, 0x100000, RZ, 0xfc, !PT ;  /* 0x0010000010117812 */ /* 0x000fe200078efcff */
[----:B------:R-:W-:-:S06]  /*0450*/  IMAD.MOV.U32 R16, RZ, RZ, RZ ;  /* 0x000000ffff107224 */ /* 0x000fcc00078e00ff */
[----:B------:R-:W-:-:S10]  /*0460*/  DFMA R10, R10, 2, -R16 ;  /* 0x400000000a0a782b */ /* 0x000fd40000000810 */
[----:B------:R-:W-:-:S07]  /*0470*/  LOP3.LUT R20, R11, 0x7ff00000, RZ, 0xc0, !PT ;  /* 0x7ff000000b147812 */ /* 0x000fce00078ec0ff */
.L_x_3:
[----:B------:R-:W-:Y:S01]  /*0480*/  IMAD.MOV.U32 R21, RZ, RZ, R18 ;  /* 0x000000ffff157224 */ /* 0x000fe200078e0012 */
[----:B------:R-:W-:Y:S01]  /*0490*/  @!P0 LOP3.LUT R21, R7, 0x7ff00000, RZ, 0xc0, !PT ;  /* 0x7ff0000007158812 */ /* 0x000fe200078ec0ff */
[----:B------:R-:W-:Y:S01]  /*04a0*/  VIADD R22, R20, 0xffffffff ;  /* 0xffffffff14167836 */ /* 0x000fe20000000000 */
[----:B------:R-:W-:Y:S01]  /*04b0*/  DMUL R16, R12, R10 ;  /* 0x0000000a0c107228 */ /* 0x000fe20000000000 */
[----:B------:R-:W-:Y:S02]  /*04c0*/  BSSY.RECONVERGENT B1, `(.L_x_4) ;  /* 0x0000038000017945 */ /* 0x000fe40003800200 */
[----:B------:R-:W-:Y:S01]  /*04d0*/  VIADD R23, R21, 0xffffffff ;  /* 0xffffffff15177836 */ /* 0x000fe20000000000 */
[----:B------:R-:W-:-:S04]  /*04e0*/  ISETP.GT.U32.AND P0, PT, R22, 0x7feffffe, PT ;  /* 0x7feffffe1600780c */ /* 0x000fc80003f04070 */
[----:B------:R-:W-:Y:S01]  /*04f0*/  ISETP.GT.U32.OR P0, PT, R23, 0x7feffffe, P0 ;  /* 0x7feffffe1700780c */ /* 0x000fe20000704470 */
[----:B------:R-:W-:-:S08]  /*0500*/  DFMA R18, R16, -R6, R10 ;  /* 0x800000061012722b */ /* 0x000fd0000000000a */
[----:B------:R-:W-:-:S04]  /*0510*/  DFMA R12, R12, R18, R16 ;  /* 0x000000120c0c722b */ /* 0x000fc80000000010 */
[----:B------:R-:W-:Y:S07]  /*0520*/  @P0 BRA `(.L_x_5) ;  /* 0x00000000006c0947 */ /* 0x000fee0003800000 */
[----:B------:R-:W-:-:S04]  /*0530*/  LOP3.LUT R16, R9, 0x7ff00000, RZ, 0xc0, !PT ;  /* 0x7ff0000009107812 */ /* 0x000fc800078ec0ff */
[CC--:B------:R-:W-:Y:S02]  /*0540*/  VIADDMNMX R2, R15.reuse, -R16.reuse, 0xb9600000, !PT ;  /* 0xb96000000f027446 */ /* 0x0c0fe40007800910 */
[----:B------:R-:W-:Y:S02]  /*0550*/  ISETP.GE.U32.AND P0, PT, R15, R16, PT ;  /* 0x000000100f00720c */ /* 0x000fe40003f06070 */
[----:B------:R-:W-:Y:S02]  /*0560*/  VIMNMX R2, PT, PT, R2, 0x46a00000, PT ;  /* 0x46a0000002027848 */ /* 0x000fe40003fe0100 */
[----:B------:R-:W-:-:S05]  /*0570*/  SEL R3, R14, 0x63400000, !P0 ;  /* 0x634000000e037807 */ /* 0x000fca0004000000 */
[----:B------:R-:W-:Y:S02]  /*0580*/  IMAD.IADD R16, R2, 0x1, -R3 ;  /* 0x0000000102107824 */ /* 0x000fe400078e0a03 */
[----:B------:R-:W-:Y:S02]  /*0590*/  IMAD.MOV.U32 R2, RZ, RZ, RZ ;  /* 0x000000ffff027224 */ /* 0x000fe400078e00ff */
[----:B------:R-:W-:-:S06]  /*05a0*/  VIADD R3, R16, 0x7fe00000 ;  /* 0x7fe0000010037836 */ /* 0x000fcc0000000000 */
[----:B------:R-:W-:-:S10]  /*05b0*/  DMUL R14, R12, R2 ;  /* 0x000000020c0e7228 */ /* 0x000fd40000000000 */
[----:B------:R-:W-:-:S13]  /*05c0*/  FSETP.GTU.AND P0, PT, |R15|, 1.469367938527859385e-39, PT ;  /* 0x001000000f00780b */ /* 0x000fda0003f0c200 */
[----:B------:R-:W-:Y:S05]  /*05d0*/  @P0 BRA `(.L_x_6) ;  /* 0x0000000000980947 */ /* 0x000fea0003800000 */
[----:B------:R-:W-:Y:S01]  /*05e0*/  DFMA R6, R12, -R6, R10 ;  /* 0x800000060c06722b */ /* 0x000fe2000000000a */
[----:B------:R-:W-:-:S09]  /*05f0*/  IMAD.MOV.U32 R2, RZ, RZ, RZ ;  /* 0x000000ffff027224 */ /* 0x000fd200078e00ff */
[C---:B------:R-:W-:Y:S02]  /*0600*/  FSETP.NEU.AND P0, PT, R7.reuse, RZ, PT ;  /* 0x000000ff0700720b */ /* 0x040fe40003f0d000 */
[----:B------:R-:W-:-:S04]  /*0610*/  LOP3.LUT R9, R7, 0x80000000, R9, 0x48, !PT ;  /* 0x8000000007097812 */ /* 0x000fc800078e4809 */
[----:B------:R-:W-:-:S07]  /*0620*/  LOP3.LUT R3, R9, R3, RZ, 0xfc, !PT ;  /* 0x0000000309037212 */ /* 0x000fce00078efcff */
[----:B------:R-:W-:Y:S05]  /*0630*/  @!P0 BRA `(.L_x_6) ;  /* 0x0000000000808947 */ /* 0x000fea0003800000 */
[----:B------:R-:W-:Y:S01]  /*0640*/  IMAD.MOV R7, RZ, RZ, -R16 ;  /* 0x000000ffff077224 */ /* 0x000fe200078e0a10 */
[----:B------:R-:W-:Y:S01]  /*0650*/  DMUL.RP R2, R12, R2 ;  /* 0x000000020c027228 */ /* 0x000fe20000008000 */
[----:B------:R-:W-:-:S06]  /*0660*/  IMAD.MOV.U32 R6, RZ, RZ, RZ ;  /* 0x000000ffff067224 */ /* 0x000fcc00078e00ff */
[----:B------:R-:W-:-:S03]  /*0670*/  DFMA R6, R14, -R6, R12 ;  /* 0x800000060e06722b */ /* 0x000fc6000000000c */
[----:B------:R-:W-:-:S03]  /*0680*/  LOP3.LUT R9, R3, R9, RZ, 0x3c, !PT ;  /* 0x0000000903097212 */ /* 0x000fc600078e3cff */
[----:B------:R-:W-:-:S04]  /*0690*/  IADD3 R6, PT, PT, -R16, -0x43300000, RZ ;  /* 0xbcd0000010067810 */ /* 0x000fc80007ffe1ff */
[----:B------:R-:W-:-:S04]  /*06a0*/  FSETP.NEU.AND P0, PT, |R7|, R6, PT ;  /* 0x000000060700720b */ /* 0x000fc80003f0d200 */
[----:B------:R-:W-:Y:S02]  /*06b0*/  FSEL R14, R2, R14, !P0 ;  /* 0x0000000e020e7208 */ /* 0x000fe40004000000 */
[----:B------:R-:W-:Y:S01]  /*06c0*/  FSEL R15, R9, R15, !P0 ;  /* 0x0000000f090f7208 */ /* 0x000fe20004000000 */
[----:B------:R-:W-:Y:S06]  /*06d0*/  BRA `(.L_x_6) ;  /* 0x0000000000587947 */ /* 0x000fec0003800000 */
.L_x_5:
[----:B------:R-:W0:Y:S02]  /*06e0*/  LDC.64 R6, c[0x0][0x390] ;  /* 0x0000e400ff067b82 */ /* 0x000e240000000a00 */
[----:B0-----:R-:W-:-:S14]  /*06f0*/  DSETP.NAN.AND P0, PT, R6, R6, PT ;  /* 0x000000060600722a */ /* 0x001fdc0003f08000 */
[----:B------:R-:W-:Y:S05]  /*0700*/  @P0 BRA `(.L_x_7) ;  /* 0x0000000000440947 */ /* 0x000fea0003800000 */
[----:B------:R-:W-:-:S14]  /*0710*/  DSETP.NAN.AND P0, PT, R8, R8, PT ;  /* 0x000000080800722a */ /* 0x000fdc0003f08000 */
[----:B------:R-:W-:Y:S05]  /*0720*/  @P0 BRA `(.L_x_8) ;  /* 0x0000000000300947 */ /* 0x000fea0003800000 */
[----:B------:R-:W-:Y:S01]  /*0730*/  ISETP.NE.AND P0, PT, R20, R21, PT ;  /* 0x000000151400720c */ /* 0x000fe20003f05270 */
[----:B------:R-:W-:Y:S02]  /*0740*/  IMAD.MOV.U32 R14, RZ, RZ, 0x0 ;  /* 0x00000000ff0e7424 */ /* 0x000fe400078e00ff */
[----:B------:R-:W-:-:S10]  /*0750*/  IMAD.MOV.U32 R15, RZ, RZ, -0x80000 ;  /* 0xfff80000ff0f7424 */ /* 0x000fd400078e00ff */
[----:B------:R-:W-:Y:S05]  /*0760*/  @!P0 BRA `(.L_x_6) ;  /* 0x0000000000348947 */ /* 0x000fea0003800000 */
[----:B------:R-:W-:Y:S02]  /*0770*/  ISETP.NE.AND P0, PT, R20, 0x7ff00000, PT ;  /* 0x7ff000001400780c */ /* 0x000fe40003f05270 */
[----:B------:R-:W-:Y:S02]  /*0780*/  LOP3.LUT R15, R9, 0x80000000, R3, 0x48, !PT ;  /* 0x80000000090f7812 */ /* 0x000fe400078e4803 */
[----:B------:R-:W-:-:S13]  /*0790*/  ISETP.EQ.OR P0, PT, R21, RZ, !P0 ;  /* 0x000000ff1500720c */ /* 0x000fda0004702670 */
[----:B------:R-:W-:Y:S01]  /*07a0*/  @P0 LOP3.LUT R2, R15, 0x7ff00000, RZ, 0xfc, !PT ;  /* 0x7ff000000f020812 */ /* 0x000fe200078efcff */
[----:B------:R-:W-:Y:S02]  /*07b0*/  @!P0 IMAD.MOV.U32 R14, RZ, RZ, RZ ;  /* 0x000000ffff0e8224 */ /* 0x000fe400078e00ff */
[----:B------:R-:W-:Y:S02]  /*07c0*/  @P0 IMAD.MOV.U32 R14, RZ, RZ, RZ ;  /* 0x000000ffff0e0224 */ /* 0x000fe400078e00ff */
[----:B------:R-:W-:Y:S01]  /*07d0*/  @P0 IMAD.MOV.U32 R15, RZ, RZ, R2 ;  /* 0x000000ffff0f0224 */ /* 0x000fe200078e0002 */
[----:B------:R-:W-:Y:S06]  /*07e0*/  BRA `(.L_x_6) ;  /* 0x0000000000147947 */ /* 0x000fec0003800000 */
.L_x_8:
[----:B------:R-:W-:Y:S01]  /*07f0*/  LOP3.LUT R15, R9, 0x80000, RZ, 0xfc, !PT ;  /* 0x00080000090f7812 */ /* 0x000fe200078efcff */
[----:B------:R-:W-:Y:S01]  /*0800*/  IMAD.MOV.U32 R14, RZ, RZ, R8 ;  /* 0x000000ffff0e7224 */ /* 0x000fe200078e0008 */
[----:B------:R-:W-:Y:S06]  /*0810*/  BRA `(.L_x_6) ;  /* 0x0000000000087947 */ /* 0x000fec0003800000 */
.L_x_7:
[----:B------:R-:W-:Y:S01]  /*0820*/  LOP3.LUT R15, R3, 0x80000, RZ, 0xfc, !PT ;  /* 0x00080000030f7812 */ /* 0x000fe200078efcff */
[----:B------:R-:W-:-:S07]  /*0830*/  IMAD.MOV.U32 R14, RZ, RZ, R2 ;  /* 0x000000ffff0e7224 */ /* 0x000fce00078e0002 */
.L_x_6:
[----:B------:R-:W-:Y:S05]  /*0840*/  BSYNC.RECONVERGENT B1 ;  /* 0x0000000000017941 */ /* 0x000fea0003800200 */
.L_x_4:
[----:B------:R-:W-:Y:S02]  /*0850*/  IMAD.MOV.U32 R2, RZ, RZ, R0 ;  /* 0x000000ffff027224 */ /* 0x000fe400078e0000 */
[----:B------:R-:W-:-:S04]  /*0860*/  IMAD.MOV.U32 R3, RZ, RZ, 0x0 ;  /* 0x00000000ff037424 */ /* 0x000fc800078e00ff */
[----:B------:R-:W-:Y:S05]  /*0870*/  RET.REL.NODEC R2 `(calculate_reciprocal_float) ;  /* 0xfffffff402e07950 */ /* 0x000fea0003c3ffff */
.L_x_9:
        /* <DEDUP_REMOVED lines=16> */
.L_x_37:


//--------------------- .text.calculate_reciprocal_double --------------------------
	.section	.text.calculate_reciprocal_double,"ax",@progbits
	.align	128
        .global         calculate_reciprocal_double
        .type           calculate_reciprocal_double,@function
        .size           calculate_reciprocal_double,(.L_x_38 - calculate_reciprocal_double)
        .other          calculate_reciprocal_double,@"STO_CUDA_ENTRY STV_DEFAULT"
calculate_reciprocal_double:
.text.calculate_reciprocal_double:
        /* <DEDUP_REMOVED lines=11> */
[----:B------:R-:W2:Y:S06]  /*00b0*/  LDCU.64 UR6, c[0x0][0x390] ;  /* 0x00007200ff0677ac */ /* 0x000eac0008000a00 */
[----:B------:R-:W3:Y:S01]  /*00c0*/  LDC R0, c[0x0][0x394] ;  /* 0x0000e500ff007b82 */ /* 0x000ee20000000800 */
[----:B0-----:R-:W-:-:S05]  /*00d0*/  IMAD.WIDE R4, R3, 0x8, R4 ;  /* 0x0000000803047825 */ /* 0x001fca00078e0204 */
[----:B-1----:R-:W4:Y:S01]  /*00e0*/  LDG.E.64 R2, desc[UR4][R4.64] ;  /* 0x0000000404027981 */ /* 0x002f22000c1e1b00 */
[----:B------:R-:W-:Y:S01]  /*00f0*/  BSSY.RECONVERGENT B0, `(.L_x_10) ;  /* 0x0000016000007945 */ /* 0x000fe20003800200 */
[----:B---3--:R-:W-:Y:S01]  /*0100*/  FSETP.GEU.AND P1, PT, |R0|, 6.5827683646048100446e-37, PT ;  /* 0x036000000000780b */ /* 0x008fe20003f2e200 */
[----:B----4-:R-:W-:-:S06]  /*0110*/  DSETP.NEU.AND P0, PT, R2, RZ, PT ;  /* 0x000000ff0200722a */ /* 0x010fcc0003f0d000 */
[----:B------:R-:W-:Y:S02]  /*0120*/  FSEL R9, R3, 1.875, P0 ;  /* 0x3ff0000003097808 */ /* 0x000fe40000000000 */
[----:B------:R-:W-:Y:S01]  /*0130*/  FSEL R8, R2, RZ, P0 ;  /* 0x000000ff02087208 */ /* 0x000fe20000000000 */
[----:B------:R-:W-:Y:S01]  /*0140*/  IMAD.MOV.U32 R2, RZ, RZ, 0x1 ;  /* 0x00000001ff027424 */ /* 0x000fe200078e00ff */
[----:B------:R-:W0:Y:S05]  /*0150*/  MUFU.RCP64H R3, R9 ;  /* 0x0000000900037308 */ /* 0x000e2a0000001800 */
[----:B0-----:R-:W-:-:S08]  /*0160*/  DFMA R6, -R8, R2, 1 ;  /* 0x3ff000000806742b */ /* 0x001fd00000000102 */
        /* <DEDUP_REMOVED lines=11> */
[----:B------:R-:W-:Y:S05]  /*0220*/  CALL.REL.NOINC `($__internal_1_$__cuda_sm20_div_rn_f64_full) ;  /* 0x0000000000147944 */ /* 0x000fea0003c00000 */
[----:B------:R-:W-:Y:S02]  /*0230*/  IMAD.MOV.U32 R2, RZ, RZ, R14 ;  /* 0x000000ffff027224 */ /* 0x000fe400078e000e */
[----:B------:R-:W-:-:S07]  /*0240*/  IMAD.MOV.U32 R3, RZ, RZ, R15 ;  /* 0x000000ffff037224 */ /* 0x000fce00078e000f */
.L_x_11:
[----:B------:R-:W-:Y:S05]  /*0250*/  BSYNC.RECONVERGENT B0 ;  /* 0x0000000000007941 */ /* 0x000fea0003800200 */
.L_x_10:
[----:B------:R-:W-:Y:S01]  /*0260*/  STG.E.64 desc[UR4][R4.64], R2 ;  /* 0x0000000204007986 */ /* 0x000fe2000c101b04 */
[----:B------:R-:W-:Y:S05]  /*0270*/  EXIT ;  /* 0x000000000000794d */ /* 0x000fea0003800000 */
        .weak           $__internal_1_$__cuda_sm20_div_rn_f64_full
        .type           $__internal_1_$__cuda_sm20_div_rn_f64_full,@function
        .size           $__internal_1_$__cuda_sm20_div_rn_f64_full,(.L_x_38 - $__internal_1_$__cuda_sm20_div_rn_f64_full)
$__internal_1_$__cuda_sm20_div_rn_f64_full:
        /* <DEDUP_REMOVED lines=31> */
.L_x_12:
        /* <DEDUP_REMOVED lines=38> */
.L_x_14:
        /* <DEDUP_REMOVED lines=17> */
.L_x_17:
[----:B------:R-:W-:Y:S01]  /*07e0*/  LOP3.LUT R15, R9, 0x80000, RZ, 0xfc, !PT ;  /* 0x00080000090f7812 */ /* 0x000fe200078efcff */
[----:B------:R-:W-:Y:S01]  /*07f0*/  IMAD.MOV.U32 R14, RZ, RZ, R8 ;  /* 0x000000ffff0e7224 */ /* 0x000fe200078e0008 */
[----:B------:R-:W-:Y:S06]  /*0800*/  BRA `(.L_x_15) ;  /* 0x0000000000087947 */ /* 0x000fec0003800000 */
.L_x_16:
[----:B------:R-:W-:Y:S01]  /*0810*/  LOP3.LUT R15, R3, 0x80000, RZ, 0xfc, !PT ;  /* 0x00080000030f7812 */ /* 0x000fe200078efcff */
[----:B------:R-:W-:-:S07]  /*0820*/  IMAD.MOV.U32 R14, RZ, RZ, R2 ;  /* 0x000000ffff0e7224 */ /* 0x000fce00078e0002 */
.L_x_15:
[----:B------:R-:W-:Y:S05]  /*0830*/  BSYNC.RECONVERGENT B1 ;  /* 0x0000000000017941 */ /* 0x000fea0003800200 */
.L_x_13:
[----:B------:R-:W-:Y:S02]  /*0840*/  IMAD.MOV.U32 R2, RZ, RZ, R0 ;  /* 0x000000ffff027224 */ /* 0x000fe400078e0000 */
[----:B------:R-:W-:-:S04]  /*0850*/  IMAD.MOV.U32 R3, RZ, RZ, 0x0 ;  /* 0x00000000ff037424 */ /* 0x000fc800078e00ff */
[----:B------:R-:W-:Y:S05]  /*0860*/  RET.REL.NODEC R2 `(calculate_reciprocal_double) ;  /* 0xfffffff402e47950 */ /* 0x000fea0003c3ffff */
.L_x_18:
        /* <DEDUP_REMOVED lines=9> */
.L_x_38:


//--------------------- .text.count_particles_in_bin_float --------------------------
	.section	.text.count_particles_in_bin_float,"ax",@progbits
	.align	128
        .global         count_particles_in_bin_float
        .type           count_particles_in_bin_float,@function
        .size           count_particles_in_bin_float,(.L_x_42 - count_particles_in_bin_float)
        .other          count_particles_in_bin_float,@"STO_CUDA_ENTRY STV_DEFAULT"
count_particles_in_bin_float:
.text.count_particles_in_bin_float:
[----:B------:R-:W-:Y:S01]  /*0000*/  LDC R1, c[0x0][0x37c] ;  /* 0x0000df00ff017b82 */ /* 0x000fe20000000800 */
[----:B------:R-:W0:Y:S07]  /*0010*/  S2R R9, SR_TID.X ;  /* 0x0000000000097919 */ /* 0x000e2e0000002100 */
[----:B------:R-:W1:Y:S01]  /*0020*/  LDC.64 R2, c[0x0][0x390] ;  /* 0x0000e400ff027b82 */ /* 0x000e620000000a00 */
[----:B------:R-:W0:Y:S01]  /*0030*/  LDCU UR4, c[0x0][0x360] ;  /* 0x00006c00ff0477ac */ /* 0x000e220008000800 */
[----:B------:R-:W0:Y:S02]  /*0040*/  S2R R0, SR_CTAID.X ;  /* 0x0000000000007919 */ /* 0x000e240000002500 */
[----:B0-----:R-:W-:-:S02]  /*0050*/  IMAD R9, R0, UR4, R9 ;  /* 0x0000000400097c24 */ /* 0x001fc4000f8e0209 */
[----:B-1----:R-:W-:-:S05]  /*0060*/  IMAD R0, R3, R2, RZ ;  /* 0x0000000203007224 */ /* 0x002fca00078e02ff */
        /* <DEDUP_REMOVED lines=8> */
[----:B-1----:R0:W2:Y:S01]  /*00f0*/  LDG.E.CONSTANT R3, desc[UR4][R4.64] ;  /* 0x0000000404037981 */ /* 0x0020a2000c1e9900 */
[----:B------:R-:W1:Y:S01]  /*0100*/  I2F.RP R0, R11 ;  /* 0x0000000b00007306 */ /* 0x000e620000209400 */
[----:B0-----:R-:W-:-:S07]  /*0110*/  IABS R4, R9 ;  /* 0x0000000900047213 */ /* 0x001fce0000000000 */
[----:B-1----:R-:W0:Y:S02]  /*0120*/  MUFU.RCP R0, R0 ;  /* 0x0000000000007308 */ /* 0x002e240000001000 */
[----:B0-----:R-:W-:-:S06]  /*0130*/  IADD3 R6, PT, PT, R0, 0xffffffe, RZ ;  /* 0x0ffffffe00067810 */ /* 0x001fcc0007ffe0ff */
[----:B------:R0:W1:Y:S02]  /*0140*/  F2I.FTZ.U32.TRUNC.NTZ R7, R6 ;  /* 0x0000000600077305 */ /* 0x000064000021f000 */
[----:B0-----:R-:W-:Y:S02]  /*0150*/  HFMA2 R6, -RZ, RZ, 0, 0 ;  /* 0x00000000ff067431 */ /* 0x001fe400000001ff */
[----:B-1----:R-:W-:-:S04]  /*0160*/  IMAD.MOV R8, RZ, RZ, -R7 ;  /* 0x000000ffff087224 */ /* 0x002fc800078e0a07 */
[----:B------:R-:W-:-:S04]  /*0170*/  IMAD R13, R8, R11, RZ ;  /* 0x0000000b080d7224 */ /* 0x000fc800078e02ff */
[----:B------:R-:W-:-:S06]  /*0180*/  IMAD.HI.U32 R7, R7, R13, R6 ;  /* 0x0000000d07077227 */ /* 0x000fcc00078e0006 */
[----:B------:R-:W-:-:S04]  /*0190*/  IMAD.HI.U32 R7, R7, R4, RZ ;  /* 0x0000000407077227 */ /* 0x000fc800078e00ff */
[----:B------:R-:W-:-:S04]  /*01a0*/  IMAD.MOV R7, RZ, RZ, -R7 ;  /* 0x000000ffff077224 */ /* 0x000fc800078e0a07 */
[C---:B------:R-:W-:Y:S01]  /*01b0*/  IMAD R0, R11.reuse, R7, R4 ;  /* 0x000000070b007224 */ /* 0x040fe200078e0204 */
[----:B------:R-:W-:Y:S01]  /*01c0*/  MOV R7, 0x3f800000 ;  /* 0x3f80000000077802 */ /* 0x000fe20000000f00 */
[----:B------:R-:W0:Y:S03]  /*01d0*/  LDC.64 R4, c[0x0][0x380] ;  /* 0x0000e000ff047b82 */ /* 0x000e260000000a00 */
[----:B------:R-:W-:-:S13]  /*01e0*/  ISETP.GT.U32.AND P0, PT, R11, R0, PT ;  /* 0x000000000b00720c */ /* 0x000fda0003f04070 */
[----:B------:R-:W-:Y:S02]  /*01f0*/  @!P0 IADD3 R0, PT, PT, R0, -R11, RZ ;  /* 0x8000000b00008210 */ /* 0x000fe40007ffe0ff */
[----:B------:R-:W-:Y:S02]  /*0200*/  ISETP.NE.AND P0, PT, R2, RZ, PT ;  /* 0x000000ff0200720c */ /* 0x000fe40003f05270 */
[----:B------:R-:W-:-:S13]  /*0210*/  ISETP.GT.U32.AND P1, PT, R11, R0, PT ;  /* 0x000000000b00720c */ /* 0x000fda0003f24070 */
[----:B------:R-:W-:-:S05]  /*0220*/  @!P1 IMAD.IADD R0, R0, 0x1, -R11 ;  /* 0x0000000100009824 */ /* 0x000fca00078e0a0b */
[----:B------:R-:W-:Y:S02]  /*0230*/  @!P2 IADD3 R0, PT, PT, -R0, RZ, RZ ;  /* 0x000000ff0000a210 */ /* 0x000fe40007ffe1ff */
[----:B------:R-:W-:-:S05]  /*0240*/  @!P0 LOP3.LUT R0, RZ, R2, RZ, 0x33, !PT ;  /* 0x00000002ff008212 */ /* 0x000fca00078e33ff */
[----:B--2---:R-:W-:-:S04]  /*0250*/  IMAD R3, R0, UR6, R3 ;  /* 0x0000000600037c24 */ /* 0x004fc8000f8e0203 */
[----:B0-----:R-:W-:-:S05]  /*0260*/  IMAD.WIDE R2, R3, 0x4, R4 ;  /* 0x0000000403027825 */ /* 0x001fca00078e0204 */
[----:B------:R-:W-:Y:S01]  /*0270*/  REDG.E.ADD.F32.FTZ.RN.STRONG.GPU desc[UR4][R2.64], R7 ;  /* 0x00000007020079a6 */ /* 0x000fe2000c12f304 */
[----:B------:R-:W-:Y:S05]  /*0280*/  EXIT ;  /* 0x000000000000794d */ /* 0x000fea0003800000 */
.L_x_19:
        /* <DEDUP_REMOVED lines=15> */
.L_x_42:


//--------------------- .text.count_particles_in_bin_double --------------------------
	.section	.text.count_particles_in_bin_double,"ax",@progbits
	.align	128
        .global         count_particles_in_bin_double
        .type           count_particles_in_bin_double,@function
        .size           count_particles_in_bin_double,(.L_x_43 - count_particles_in_bin_double)
        .other          count_particles_in_bin_double,@"STO_CUDA_ENTRY STV_DEFAULT"
count_particles_in_bin_double:
.text.count_particles_in_bin_double:
        /* <DEDUP_REMOVED lines=21> */
[----:B0-----:R-:W-:Y:S01]  /*0150*/  IMAD.MOV.U32 R6, RZ, RZ, RZ ;  /* 0x000000ffff067224 */ /* 0x001fe200078e00ff */
[----:B-1----:R-:W-:-:S05]  /*0160*/  IADD3 R8, PT, PT, RZ, -R7, RZ ;  /* 0x80000007ff087210 */ /* 0x002fca0007ffe0ff */
[----:B------:R-:W-:-:S04]  /*0170*/  IMAD R13, R8, R11, RZ ;  /* 0x0000000b080d7224 */ /* 0x000fc800078e02ff */
[----:B------:R-:W-:-:S04]  /*0180*/  IMAD.HI.U32 R7, R7, R13, R6 ;  /* 0x0000000d07077227 */ /* 0x000fc800078e0006 */
[----:B------:R-:W-:Y:S02]  /*0190*/  HFMA2 R6, -RZ, RZ, 0, 0 ;  /* 0x00000000ff067431 */ /* 0x000fe400000001ff */
[----:B------:R-:W-:-:S05]  /*01a0*/  IMAD.HI.U32 R7, R7, R4, RZ ;  /* 0x0000000407077227 */ /* 0x000fca00078e00ff */
[----:B------:R-:W-:-:S05]  /*01b0*/  IADD3 R7, PT, PT, -R7, RZ, RZ ;  /* 0x000000ff07077210 */ /* 0x000fca0007ffe1ff */
[C---:B------:R-:W-:Y:S02]  /*01c0*/  IMAD R0, R11.reuse, R7, R4 ;  /* 0x000000070b007224 */ /* 0x040fe400078e0204 */
[----:B------:R-:W0:Y:S01]  /*01d0*/  LDC.64 R4, c[0x0][0x380] ;  /* 0x0000e000ff047b82 */ /* 0x000e220000000a00 */
[----:B------:R-:W-:Y:S02]  /*01e0*/  IMAD.MOV.U32 R7, RZ, RZ, 0x3ff00000 ;  /* 0x3ff00000ff077424 */ /* 0x000fe400078e00ff */
[----:B------:R-:W-:-:S13]  /*01f0*/  ISETP.GT.U32.AND P0, PT, R11, R0, PT ;  /* 0x000000000b00720c */ /* 0x000fda0003f04070 */
[----:B------:R-:W-:Y:S01]  /*0200*/  @!P0 IMAD.IADD R0, R0, 0x1, -R11 ;  /* 0x0000000100008824 */ /* 0x000fe200078e0a0b */
[----:B------:R-:W-:-:S04]  /*0210*/  ISETP.NE.AND P0, PT, R2, RZ, PT ;  /* 0x000000ff0200720c */ /* 0x000fc80003f05270 */
[----:B------:R-:W-:-:S13]  /*0220*/  ISETP.GT.U32.AND P1, PT, R11, R0, PT ;  /* 0x000000000b00720c */ /* 0x000fda0003f24070 */
[----:B------:R-:W-:-:S05]  /*0230*/  @!P1 IADD3 R0, PT, PT, R0, -R11, RZ ;  /* 0x8000000b00009210 */ /* 0x000fca0007ffe0ff */
[----:B------:R-:W-:Y:S01]  /*0240*/  @!P2 IMAD.MOV R0, RZ, RZ, -R0 ;  /* 0x000000ffff00a224 */ /* 0x000fe200078e0a00 */
[----:B------:R-:W-:-:S05]  /*0250*/  @!P0 LOP3.LUT R0, RZ, R2, RZ, 0x33, !PT ;  /* 0x00000002ff008212 */ /* 0x000fca00078e33ff */
[----:B--2---:R-:W-:-:S04]  /*0260*/  IMAD R3, R0, UR6, R3 ;  /* 0x0000000600037c24 */ /* 0x004fc8000f8e0203 */
[----:B0-----:R-:W-:-:S05]  /*0270*/  IMAD.WIDE R2, R3, 0x8, R4 ;  /* 0x0000000803027825 */ /* 0x001fca00078e0204 */
[----:B------:R-:W-:Y:S01]  /*0280*/  REDG.E.ADD.F64.RN.STRONG.GPU desc[UR4][R2.64], R6 ;  /* 0x00000006020079a6 */ /* 0x000fe2000c12ff04 */
[----:B------:R-:W-:Y:S05]  /*0290*/  EXIT ;  /* 0x000000000000794d */ /* 0x000fea0003800000 */
.L_x_20:
        /* <DEDUP_REMOVED lines=14> */
.L_x_43:


//--------------------- .text.compensate_particle_amount_float --------------------------
	.section	.text.compensate_particle_amount_float,"ax",@progbits
	.align	128
        .global         compensate_particle_amount_float
        .type           compensate_particle_amount_float,@function
        .size           compensate_particle_amount_float,(.L_x_44 - compensate_particle_amount_float)
        .other          compensate_particle_amount_float,@"STO_CUDA_ENTRY STV_DEFAULT"
compensate_particle_amount_float:
.text.compensate_particle_amount_float:
        /* <DEDUP_REMOVED lines=10> */
[----:B------:R-:W1:Y:S07]  /*00a0*/  LDCU.64 UR4, c[0x0][0x358] ;  /* 0x00006b00ff0477ac */ /* 0x000e6e0008000a00 */
[----:B------:R-:W2:Y:S01]  /*00b0*/  LDC.64 R4, c[0x0][0x380] ;  /* 0x0000e000ff047b82 */ /* 0x000ea20000000a00 */
[----:B0-----:R-:W-:-:S06]  /*00c0*/  IMAD.WIDE R2, R7, 0x4, R2 ;  /* 0x0000000407027825 */ /* 0x001fcc00078e0202 */
[----:B-1----:R-:W3:Y:S01]  /*00d0*/  LDG.E.CONSTANT R2, desc[UR4][R2.64] ;  /* 0x0000000402027981 */ /* 0x002ee2000c1e9900 */
[----:B--2---:R-:W-:-:S05]  /*00e0*/  IMAD.WIDE R4, R7, 0x4, R4 ;  /* 0x0000000407047825 */ /* 0x004fca00078e0204 */
[----:B------:R-:W3:Y:S02]  /*00f0*/  LDG.E R7, desc[UR4][R4.64] ;  /* 0x0000000404077981 */ /* 0x000ee4000c1e1900 */
[----:B---3--:R-:W-:-:S05]  /*0100*/  FMUL R7, R2, R7 ;  /* 0x0000000702077220 */ /* 0x008fca0000400000 */
[----:B------:R-:W-:Y:S01]  /*0110*/  STG.E desc[UR4][R4.64], R7 ;  /* 0x0000000704007986 */ /* 0x000fe2000c101904 */
[----:B------:R-:W-:Y:S05]  /*0120*/  EXIT ;  /* 0x000000000000794d */ /* 0x000fea0003800000 */
.L_x_21:
        /* <DEDUP_REMOVED lines=13> */
.L_x_44:


//--------------------- .text.compensate_particle_amount_double --------------------------
	.section	.text.compensate_particle_amount_double,"ax",@progbits
	.align	128
        .global         compensate_particle_amount_double
        .type           compensate_particle_amount_double,@function
        .size           compensate_particle_amount_double,(.L_x_45 - compensate_particle_amount_double)
        .other          compensate_particle_amount_double,@"STO_CUDA_ENTRY STV_DEFAULT"
compensate_particle_amount_double:
.text.compensate_particle_amount_double:
        /* <DEDUP_REMOVED lines=13> */
[----:B-1----:R-:W3:Y:S01]  /*00d0*/  LDG.E.64.CONSTANT R2, desc[UR4][R2.64] ;  /* 0x0000000402027981 */ /* 0x002ee2000c1e9b00 */
[----:B--2---:R-:W-:-:S05]  /*00e0*/  IMAD.WIDE R4, R7, 0x8, R4 ;  /* 0x0000000807047825 */ /* 0x004fca00078e0204 */
[----:B------:R-:W3:Y:S02]  /*00f0*/  LDG.E.64 R6, desc[UR4][R4.64] ;  /* 0x0000000404067981 */ /* 0x000ee4000c1e1b00 */
[----:B---3--:R-:W-:-:S07]  /*0100*/  DMUL R6, R2, R6 ;  /* 0x0000000602067228 */ /* 0x008fce0000000000 */
[----:B------:R-:W-:Y:S01]  /*0110*/  STG.E.64 desc[UR4][R4.64], R6 ;  /* 0x0000000604007986 */ /* 0x000fe2000c101b04 */
[----:B------:R-:W-:Y:S05]  /*0120*/  EXIT ;  /* 0x000000000000794d */ /* 0x000fea0003800000 */
.L_x_22:
        /* <DEDUP_REMOVED lines=13> */
.L_x_45:


//--------------------- .text.find_difference_profile_float --------------------------
	.section	.text.find_difference_profile_float,"ax",@progbits
	.align	128
        .global         find_difference_profile_float
        .type           find_difference_profile_float,@function
        .size           find_difference_profile_float,(.L_x_46 - find_difference_profile_float)
        .other          find_difference_profile_float,@"STO_CUDA_ENTRY STV_DEFAULT"
find_difference_profile_float:
.text.find_difference_profile_float:
[----:B------:R-:W-:Y:S01]  /*0000*/  LDC R1, c[0x0][0x37c] ;  /* 0x0000df00ff017b82 */ /* 0x000fe20000000800 */
[----:B------:R-:W0:Y:S01]  /*0010*/  S2R R0, SR_TID.X ;  /* 0x0000000000007919 */ /* 0x000e220000002100 */
[----:B------:R-:W0:Y:S01]  /*0020*/  LDCU UR4, c[0x0][0x360] ;  /* 0x00006c00ff0477ac */ /* 0x000e220008000800 */
[----:B------:R-:W0:Y:S01]  /*0030*/  S2R R3, SR_CTAID.X ;  /* 0x0000000000037919 */ /* 0x000e220000002500 */
[----:B------:R-:W1:Y:S01]  /*0040*/  LDCU UR8, c[0x0][0x398] ;  /* 0x00007300ff0877ac */ /* 0x000e620008000800 */
[----:B0-----:R-:W-:-:S05]  /*0050*/  IMAD R0, R3, UR4, R0 ;  /* 0x0000000403007c24 */ /* 0x001fca000f8e0200 */
[----:B-1----:R-:W-:-:S13]  /*0060*/  ISETP.GE.AND P0, PT, R0, UR8, PT ;  /* 0x0000000800007c0c */ /* 0x002fda000bf06270 */
[----:B------:R-:W-:Y:S05]  /*0070*/  @P0 EXIT ;  /* 0x000000000000094d */ /* 0x000fea0003800000 */
[----:B------:R-:W0:Y:S01]  /*0080*/  LDC.64 R8, c[0x0][0x390] ;  /* 0x0000e400ff087b82 */ /* 0x000e220000000a00 */
[----:B------:R-:W1:Y:S01]  /*0090*/  LDCU UR5, c[0x0][0x370] ;  /* 0x00006e00ff0577ac */ /* 0x000e620008000800 */
[----:B------:R-:W2:Y:S06]  /*00a0*/  LDCU.64 UR6, c[0x0][0x358] ;  /* 0x00006b00ff0677ac */ /* 0x000eac0008000a00 */
[----:B------:R-:W3:Y:S08]  /*00b0*/  LDC.64 R12, c[0x0][0x380] ;  /* 0x0000e000ff0c7b82 */ /* 0x000ef00000000a00 */
[----:B------:R-:W4:Y:S01]  /*00c0*/  LDC.64 R10, c[0x0][0x388] ;  /* 0x0000e200ff0a7b82 */ /* 0x000f220000000a00 */
[----:B-1----:R-:W-:-:S12]  /*00d0*/  UIMAD UR4, UR4, UR5, URZ ;  /* 0x00000005040472a4 */ /* 0x002fd8000f8e02ff */
.L_x_23:
[----:B0-----:R-:W-:-:S04]  /*00e0*/  IMAD.WIDE R2, R0, 0x4, R8 ;  /* 0x0000000400027825 */ /* 0x001fc800078e0208 */
[C---:B----4-:R-:W-:Y:S02]  /*00f0*/  IMAD.WIDE R4, R0.reuse, 0x4, R10 ;  /* 0x0000000400047825 */ /* 0x050fe400078e020a */
[----:B--2---:R-:W2:Y:S04]  /*0100*/  LDG.E.CONSTANT R2, desc[UR6][R2.64] ;  /* 0x0000000602027981 */ /* 0x004ea8000c1e9900 */
[----:B------:R-:W2:Y:S01]  /*0110*/  LDG.E.CONSTANT R5, desc[UR6][R4.64] ;  /* 0x0000000604057981 */ /* 0x000ea2000c1e9900 */
[C---:B-1-3--:R-:W-:Y:S01]  /*0120*/  IMAD.WIDE R6, R0.reuse, 0x4, R12 ;  /* 0x0000000400067825 */ /* 0x04afe200078e020c */
[----:B------:R-:W-:-:S04]  /*0130*/  IADD3 R0, PT, PT, R0, UR4, RZ ;  /* 0x0000000400007c10 */ /* 0x000fc8000fffe0ff */
[----:B------:R-:W-:Y:S01]  /*0140*/  ISETP.GE.AND P0, PT, R0, UR8, PT ;  /* 0x0000000800007c0c */ /* 0x000fe2000bf06270 */
[----:B--2---:R-:W-:-:S05]  /*0150*/  FADD R15, R2, -R5 ;  /* 0x80000005020f7221 */ /* 0x004fca0000000000 */
[----:B------:R1:W-:Y:S07]  /*0160*/  STG.E desc[UR6][R6.64], R15 ;  /* 0x0000000f06007986 */ /* 0x0003ee000c101906 */
[----:B------:R-:W-:Y:S05]  /*0170*/  @!P0 BRA `(.L_x_23) ;  /* 0xfffffffc00d88947 */ /* 0x000fea000383ffff */
[----:B------:R-:W-:Y:S05]  /*0180*/  EXIT ;  /* 0x000000000000794d */ /* 0x000fea0003800000 */
.L_x_24:
        /* <DEDUP_REMOVED lines=15> */
.L_x_46:


//--------------------- .text.find_difference_profile_double --------------------------
	.section	.text.find_difference_profile_double,"ax",@progbits
	.align	128
        .global         find_difference_profile_double
        .type           find_difference_profile_double,@function
        .size           find_difference_profile_double,(.L_x_47 - find_difference_profile_double)
        .other          find_difference_profile_double,@"STO_CUDA_ENTRY STV_DEFAULT"
find_difference_profile_double:
.text.find_difference_profile_double:
        /* <DEDUP_REMOVED lines=14> */
.L_x_25:
[----:B0-----:R-:W-:-:S04]  /*00e0*/  IMAD.WIDE R2, R0, 0x8, R10 ;  /* 0x0000000800027825 */ /* 0x001fc800078e020a */
[C---:B----4-:R-:W-:Y:S02]  /*00f0*/  IMAD.WIDE R4, R0.reuse, 0x8, R12 ;  /* 0x0000000800047825 */ /* 0x050fe400078e020c */
[----:B--2---:R-:W2:Y:S04]  /*0100*/  LDG.E.64.CONSTANT R2, desc[UR6][R2.64] ;  /* 0x0000000602027981 */ /* 0x004ea8000c1e9b00 */
[----:B------:R-:W2:Y:S01]  /*0110*/  LDG.E.64.CONSTANT R4, desc[UR6][R4.64] ;  /* 0x0000000604047981 */ /* 0x000ea2000c1e9b00 */
[C---:B-1-3--:R-:W-:Y:S01]  /*0120*/  IMAD.WIDE R8, R0.reuse, 0x8, R14 ;  /* 0x0000000800087825 */ /* 0x04afe200078e020e */
[----:B------:R-:W-:-:S04]  /*0130*/  IADD3 R0, PT, PT, R0, UR4, RZ ;  /* 0x0000000400007c10 */ /* 0x000fc8000fffe0ff */
[----:B------:R-:W-:Y:S01]  /*0140*/  ISETP.GE.AND P0, PT, R0, UR8, PT ;  /* 0x0000000800007c0c */ /* 0x000fe2000bf06270 */
[----:B--2---:R-:W-:-:S07]  /*0150*/  DADD R6, R2, -R4 ;  /* 0x0000000002067229 */ /* 0x004fce0000000804 */
[----:B------:R1:W-:Y:S05]  /*0160*/  STG.E.64 desc[UR6][R8.64], R6 ;  /* 0x0000000608007986 */ /* 0x0003ea000c101b06 */
[----:B------:R-:W-:Y:S05]  /*0170*/  @!P0 BRA `(.L_x_25) ;  /* 0xfffffffc00d88947 */ /* 0x000fea000383ffff */
[----:B------:R-:W-:Y:S05]  /*0180*/  EXIT ;  /* 0x000000000000794d */ /* 0x000fea0003800000 */
.L_x_26:
        /* <DEDUP_REMOVED lines=15> */
.L_x_47:


//--------------------- .text.clip_float          --------------------------
	.section	.text.clip_float,"ax",@progbits
	.align	128
        .global         clip_float
        .type           clip_float,@function
        .size           clip_float,(.L_x_48 - clip_float)
        .other          clip_float,@"STO_CUDA_ENTRY STV_DEFAULT"
clip_float:
.text.clip_float:
        /* <DEDUP_REMOVED lines=9> */
[----:B------:R-:W1:Y:S01]  /*0090*/  LDCU.64 UR4, c[0x0][0x358] ;  /* 0x00006b00ff0477ac */ /* 0x000e620008000a00 */
[----:B------:R-:W2:Y:S01]  /*00a0*/  LDCU.64 UR6, c[0x0][0x390] ;  /* 0x00007200ff0677ac */ /* 0x000ea20008000a00 */
[----:B0-----:R-:W-:-:S05]  /*00b0*/  IMAD.WIDE R2, R5, 0x4, R2 ;  /* 0x0000000405027825 */ /* 0x001fca00078e0202 */
[----:B-1----:R-:W3:Y:S02]  /*00c0*/  LDG.E R4, desc[UR4][R2.64] ;  /* 0x0000000402047981 */ /* 0x002ee4000c1e1900 */
[----:B---3--:R-:W2:Y:S02]  /*00d0*/  F2F.F64.F32 R4, R4 ;  /* 0x0000000400047310 */ /* 0x008ea40000201800 */
[----:B--2---:R-:W-:-:S14]  /*00e0*/  DSETP.GEU.AND P0, PT, R4, UR6, PT ;  /* 0x0000000604007e2a */ /* 0x004fdc000bf0e000 */
[----:B------:R-:W-:Y:S05]  /*00f0*/  @P0 EXIT ;  /* 0x000000000000094d */ /* 0x000fea0003800000 */
[----:B------:R-:W0:Y:S02]  /*0100*/  F2F.F32.F64 R5, UR6 ;  /* 0x0000000600057d10 */ /* 0x000e240008301000 */
[----:B0-----:R-:W-:Y:S01]  /*0110*/  STG.E desc[UR4][R2.64], R5 ;  /* 0x0000000502007986 */ /* 0x001fe2000c101904 */
[----:B------:R-:W-:Y:S05]  /*0120*/  EXIT ;  /* 0x000000000000794d */ /* 0x000fea0003800000 */
.L_x_27:
        /* <DEDUP_REMOVED lines=13> */
.L_x_48:


//--------------------- .text.clip_double         --------------------------
	.section	.text.clip_double,"ax",@progbits
	.align	128
        .global         clip_double
        .type           clip_double,@function
        .size           clip_double,(.L_x_49 - clip_double)
        .other          clip_double,@"STO_CUDA_ENTRY STV_DEFAULT"
clip_double:
.text.clip_double:
        /* <DEDUP_REMOVED lines=9> */
[----:B------:R-:W1:Y:S07]  /*0090*/  LDCU.64 UR4, c[0x0][0x358] ;  /* 0x00006b00ff0477ac */ /* 0x000e6e0008000a00 */
[----:B------:R-:W2:Y:S01]  /*00a0*/  LDC.64 R6, c[0x0][0x390] ;  /* 0x0000e400ff067b82 */ /* 0x000ea20000000a00 */
[----:B0-----:R-:W-:-:S05]  /*00b0*/  IMAD.WIDE R2, R5, 0x8, R2 ;  /* 0x0000000805027825 */ /* 0x001fca00078e0202 */
[----:B-1----:R-:W2:Y:S02]  /*00c0*/  LDG.E.64 R4, desc[UR4][R2.64] ;  /* 0x0000000402047981 */ /* 0x002ea4000c1e1b00 */
[----:B--2---:R-:W-:-:S14]  /*00d0*/  DSETP.GEU.AND P0, PT, R4, R6, PT ;  /* 0x000000060400722a */ /* 0x004fdc0003f0e000 */
[----:B------:R-:W-:Y:S05]  /*00e0*/  @P0 EXIT ;  /* 0x000000000000094d */ /* 0x000fea0003800000 */
[----:B------:R-:W-:Y:S01]  /*00f0*/  STG.E.64 desc[UR4][R2.64], R6 ;  /* 0x0000000602007986 */ /* 0x000fe2000c101b04 */
[----:B------:R-:W-:Y:S05]  /*0100*/  EXIT ;  /* 0x000000000000794d */ /* 0x000fea0003800000 */
.L_x_28:
        /* <DEDUP_REMOVED lines=15> */
.L_x_49:


//--------------------- .text.project_float       --------------------------
	.section	.text.project_float,"ax",@progbits
	.align	128
        .global         project_float
        .type           project_float,@function
        .size           project_float,(.L_x_50 - project_float)
        .other          project_float,@"STO_CUDA_ENTRY STV_DEFAULT"
project_float:
.text.project_float:
        /* <DEDUP_REMOVED lines=9> */
[----:B------:R-:W-:Y:S01]  /*0090*/  IABS R7, R3 ;  /* 0x0000000300077213 */ /* 0x000fe20000000000 */
[----:B------:R-:W0:Y:S03]  /*00a0*/  LDCU.64 UR4, c[0x0][0x358] ;  /* 0x00006b00ff0477ac */ /* 0x000e260008000a00 */
[----:B------:R-:W1:Y:S08]  /*00b0*/  I2F.RP R2, R7 ;  /* 0x0000000700027306 */ /* 0x000e700000209400 */
[----:B-1----:R-:W1:Y:S02]  /*00c0*/  MUFU.RCP R2, R2 ;  /* 0x0000000200027308 */ /* 0x002e640000001000 */
[----:B-1----:R-:W-:-:S06]  /*00d0*/  VIADD R4, R2, 0xffffffe ;  /* 0x0ffffffe02047836 */ /* 0x002fcc0000000000 */
[----:B------:R1:W2:Y:S02]  /*00e0*/  F2I.FTZ.U32.TRUNC.NTZ R5, R4 ;  /* 0x0000000400057305 */ /* 0x0002a4000021f000 */
[----:B-1----:R-:W-:Y:S02]  /*00f0*/  HFMA2 R4, -RZ, RZ, 0, 0 ;  /* 0x00000000ff047431 */ /* 0x002fe400000001ff */
[----:B--2---:R-:W-:-:S04]  /*0100*/  IMAD.MOV R6, RZ, RZ, -R5 ;  /* 0x000000ffff067224 */ /* 0x004fc800078e0a05 */
[----:B------:R-:W-:Y:S01]  /*0110*/  IMAD R9, R6, R7, RZ ;  /* 0x0000000706097224 */ /* 0x000fe200078e02ff */
[----:B------:R-:W-:-:S03]  /*0120*/  IABS R6, R0 ;  /* 0x0000000000067213 */ /* 0x000fc60000000000 */
[----:B------:R-:W-:-:S06]  /*0130*/  IMAD.HI.U32 R5, R5, R9, R4 ;  /* 0x0000000905057227 */ /* 0x000fcc00078e0004 */
[----:B------:R-:W-:Y:S02]  /*0140*/  IMAD.HI.U32 R8, R5, R6, RZ ;  /* 0x0000000605087227 */ /* 0x000fe400078e00ff */
[----:B------:R-:W1:Y:S02]  /*0150*/  LDC.64 R4, c[0x0][0x388] ;  /* 0x0000e200ff047b82 */ /* 0x000e640000000a00 */
[----:B------:R-:W-:-:S04]  /*0160*/  IMAD.MOV R2, RZ, RZ, -R8 ;  /* 0x000000ffff027224 */ /* 0x000fc800078e0a08 */
[----:B------:R-:W-:-:S05]  /*0170*/  IMAD R2, R7, R2, R6 ;  /* 0x0000000207027224 */ /* 0x000fca00078e0206 */
[----:B------:R-:W-:-:S13]  /*0180*/  ISETP.GT.U32.AND P2, PT, R7, R2, PT ;  /* 0x000000020700720c */ /* 0x000fda0003f44070 */
[-C--:B------:R-:W-:Y:S01]  /*0190*/  @!P2 IADD3 R2, PT, PT, R2, -R7.reuse, RZ ;  /* 0x800000070202a210 */ /* 0x080fe20007ffe0ff */
[----:B------:R-:W-:Y:S01]  /*01a0*/  @!P2 VIADD R8, R8, 0x1 ;  /* 0x000000010808a836 */ /* 0x000fe20000000000 */
[----:B------:R-:W-:Y:S01]  /*01b0*/  ISETP.NE.AND P2, PT, R3, RZ, PT ;  /* 0x000000ff0300720c */ /* 0x000fe20003f45270 */
[----:B-1----:R-:W-:Y:S01]  /*01c0*/  IMAD.WIDE R4, R0, 0x4, R4 ;  /* 0x0000000400047825 */ /* 0x002fe200078e0204 */
[----:B------:R-:W-:Y:S02]  /*01d0*/  ISETP.GE.U32.AND P0, PT, R2, R7, PT ;  /* 0x000000070200720c */ /* 0x000fe40003f06070 */
[----:B------:R-:W1:Y:S01]  /*01e0*/  LDC.64 R6, c[0x0][0x390] ;  /* 0x0000e400ff067b82 */ /* 0x000e620000000a00 */
[----:B------:R-:W-:Y:S02]  /*01f0*/  LOP3.LUT R2, R0, R3, RZ, 0x3c, !PT ;  /* 0x0000000300027212 */ /* 0x000fe400078e3cff */
[----:B0-----:R-:W2:Y:S02]  /*0200*/  LDG.E.CONSTANT R5, desc[UR4][R4.64] ;  /* 0x0000000404057981 */ /* 0x001ea4000c1e9900 */
[----:B------:R-:W-:-:S06]  /*0210*/  ISETP.GE.AND P1, PT, R2, RZ, PT ;  /* 0x000000ff0200720c */ /* 0x000fcc0003f26270 */
[----:B------:R-:W-:-:S07]  /*0220*/  @P0 IADD3 R8, PT, PT, R8, 0x1, RZ ;  /* 0x0000000108080810 */ /* 0x000fce0007ffe0ff */
[----:B------:R-:W-:Y:S02]  /*0230*/  @!P1 IADD3 R8, PT, PT, -R8, RZ, RZ ;  /* 0x000000ff08089210 */ /* 0x000fe40007ffe1ff */
[----:B------:R-:W-:Y:S02]  /*0240*/  @!P2 LOP3.LUT R8, RZ, R3, RZ, 0x33, !PT ;  /* 0x00000003ff08a212 */ /* 0x000fe400078e33ff */
[----:B------:R-:W2:Y:S03]  /*0250*/  LDC.64 R2, c[0x0][0x380] ;  /* 0x0000e000ff027b82 */ /* 0x000ea60000000a00 */
[----:B-1----:R-:W-:-:S06]  /*0260*/  IMAD.WIDE R6, R8, 0x4, R6 ;  /* 0x0000000408067825 */ /* 0x002fcc00078e0206 */
[----:B------:R-:W3:Y:S01]  /*0270*/  LDG.E.CONSTANT R7, desc[UR4][R6.64] ;  /* 0x0000000406077981 */ /* 0x000ee2000c1e9900 */
[----:B--2---:R-:W-:-:S05]  /*0280*/  IMAD.WIDE R2, R5, 0x4, R2 ;  /* 0x0000000405027825 */ /* 0x004fca00078e0202 */
[----:B---3--:R-:W-:Y:S01]  /*0290*/  REDG.E.ADD.F32.FTZ.RN.STRONG.GPU desc[UR4][R2.64], R7 ;  /* 0x00000007020079a6 */ /* 0x008fe2000c12f304 */
[----:B------:R-:W-:Y:S05]  /*02a0*/  EXIT ;  /* 0x000000000000794d */ /* 0x000fea0003800000 */
.L_x_29:
        /* <DEDUP_REMOVED lines=13> */
.L_x_50:


//--------------------- .text.project_double      --------------------------
	.section	.text.project_double,"ax",@progbits
	.align	128
        .global         project_double
        .type           project_double,@function
        .size           project_double,(.L_x_51 - project_double)
        .other          project_double,@"STO_CUDA_ENTRY STV_DEFAULT"
project_double:
.text.project_double:
        /* <DEDUP_REMOVED lines=39> */
[----:B------:R-:W3:Y:S01]  /*0270*/  LDG.E.64.CONSTANT R6, desc[UR4][R6.64] ;  /* 0x0000000406067981 */ /* 0x000ee2000c1e9b00 */
[----:B--2---:R-:W-:-:S05]  /*0280*/  IMAD.WIDE R2, R5, 0x8, R2 ;  /* 0x0000000805027825 */ /* 0x004fca00078e0202 */
[----:B---3--:R-:W-:Y:S01]  /*0290*/  REDG.E.ADD.F64.RN.STRONG.GPU desc[UR4][R2.64], R6 ;  /* 0x00000006020079a6 */ /* 0x008fe2000c12ff04 */
[----:B------:R-:W-:Y:S05]  /*02a0*/  EXIT ;  /* 0x000000000000794d */ /* 0x000fea0003800000 */
.L_x_30:
        /* <DEDUP_REMOVED lines=13> */
.L_x_51:


//--------------------- .text.back_project_float  --------------------------
	.section	.text.back_project_float,"ax",@progbits
	.align	128
        .global         back_project_float
        .type           back_project_float,@function
        .size           back_project_float,(.L_x_52 - back_project_float)
        .other          back_project_float,@"STO_CUDA_ENTRY STV_DEFAULT"
back_project_float:
.text.back_project_float:
[----:B------:R-:W-:Y:S01]  /*0000*/  LDC R1, c[0x0][0x37c] ;  /* 0x0000df00ff017b82 */ /* 0x000fe20000000800 */
[----:B------:R-:W0:Y:S01]  /*0010*/  S2R R0, SR_TID.X ;  /* 0x0000000000007919 */ /* 0x000e220000002100 */
[----:B------:R-:W1:Y:S01]  /*0020*/  LDCU UR5, c[0x0][0x39c] ;  /* 0x00007380ff0577ac */ /* 0x000e620008000800 */
[----:B------:R-:W-:Y:S01]  /*0030*/  HFMA2 R21, -RZ, RZ, 0, 0 ;  /* 0x00000000ff157431 */ /* 0x000fe200000001ff */
[----:B------:R-:W2:Y:S01]  /*0040*/  LDCU.64 UR6, c[0x0][0x358] ;  /* 0x00006b00ff0677ac */ /* 0x000ea20008000a00 */
[----:B-1----:R-:W-:Y:S01]  /*0050*/  UISETP.GE.AND UP0, UPT, UR5, 0x1, UPT ;  /* 0x000000010500788c */ /* 0x002fe2000bf06270 */
[----:B0-----:R-:W-:-:S08]  /*0060*/  ISETP.NE.AND P0, PT, R0, RZ, PT ;  /* 0x000000ff0000720c */ /* 0x001fd00003f05270 */
[----:B--2---:R-:W-:Y:S05]  /*0070*/  BRA.U !UP0, `(.L_x_31) ;  /* 0x0000000d08587547 */ /* 0x004fea000b800000 */
[----:B------:R-:W0:Y:S01]  /*0080*/  S2R R0, SR_TID.X ;  /* 0x0000000000007919 */ /* 0x000e220000002100 */
[----:B------:R-:W1:Y:S01]  /*0090*/  LDC R3, c[0x0][0x360] ;  /* 0x0000d800ff037b82 */ /* 0x000e620000000800 */
[----:B------:R-:W-:Y:S01]  /*00a0*/  UIADD3 UR4, UPT, UPT, UR5, 0x1ff, URZ ;  /* 0x000001ff05047890 */ /* 0x000fe2000fffe0ff */
[----:B------:R-:W-:Y:S01]  /*00b0*/  MOV R21, RZ ;  /* 0x000000ff00157202 */ /* 0x000fe20000000f00 */
[----:B------:R-:W0:Y:S02]  /*00c0*/  S2R R5, SR_CTAID.X ;  /* 0x0000000000057919 */ /* 0x000e240000002500 */
[----:B------:R-:W-:-:S04]  /*00d0*/  USHF.R.U32.HI UR4, URZ, 0x9, UR4 ;  /* 0x00000009ff047899 */ /* 0x000fc80008011604 */
[----:B------:R-:W-:Y:S01]  /*00e0*/  UIADD3 UR4, UPT, UPT, -UR4, URZ, URZ ;  /* 0x000000ff04047290 */ /* 0x000fe2000fffe1ff */
[----:B0-----:R-:W-:Y:S01]  /*00f0*/  IMAD R2, R5, UR5, R0 ;  /* 0x0000000505027c24 */ /* 0x001fe2000f8e0200 */
[----:B------:R-:W0:Y:S03]  /*0100*/  LDCU UR5, c[0x0][0x39c] ;  /* 0x00007380ff0577ac */ /* 0x000e260008000800 */
[C-C-:B-1----:R-:W-:Y:S01]  /*0110*/  IMAD R5, R3.reuse, 0x3, R2.reuse ;  /* 0x0000000303057824 */ /* 0x142fe200078e0202 */
[CC--:B------:R-:W-:Y:S01]  /*0120*/  LEA R20, R3.reuse, R2.reuse, 0x1 ;  /* 0x0000000203147211 */ /* 0x0c0fe200078e08ff */
[C-C-:B------:R-:W-:Y:S01]  /*0130*/  IMAD R7, R3.reuse, 0x5, R2.reuse ;  /* 0x0000000503077824 */ /* 0x140fe200078e0202 */
[CC--:B------:R-:W-:Y:S01]  /*0140*/  LEA R6, R3.reuse, R2.reuse, 0x2 ;  /* 0x0000000203067211 */ /* 0x0c0fe200078e10ff */
[C-C-:B------:R-:W-:Y:S01]  /*0150*/  IMAD R8, R3.reuse, 0x6, R2.reuse ;  /* 0x0000000603087824 */ /* 0x140fe200078e0202 */
[C---:B------:R-:W-:Y:S01]  /*0160*/  LEA R10, R3.reuse, R2, 0x3 ;  /* 0x00000002030a7211 */ /* 0x040fe200078e18ff */
[C-C-:B------:R-:W-:Y:S01]  /*0170*/  IMAD R9, R3.reuse, 0x7, R2.reuse ;  /* 0x0000000703097824 */ /* 0x140fe200078e0202 */
[----:B------:R-:W-:Y:S01]  /*0180*/  IADD3 R4, PT, PT, R2, R3, RZ ;  /* 0x0000000302047210 */ /* 0x000fe20007ffe0ff */
[----:B------:R-:W-:-:S02]  /*0190*/  IMAD R11, R3, 0x9, R2 ;  /* 0x00000009030b7824 */ /* 0x000fc400078e0202 */
[C-C-:B------:R-:W-:Y:S02]  /*01a0*/  IMAD R12, R3.reuse, 0xa, R2.reuse ;  /* 0x0000000a030c7824 */ /* 0x140fe400078e0202 */
[C-C-:B------:R-:W-:Y:S02]  /*01b0*/  IMAD R13, R3.reuse, 0xb, R2.reuse ;  /* 0x0000000b030d7824 */ /* 0x140fe400078e0202 */
[C-C-:B------:R-:W-:Y:S02]  /*01c0*/  IMAD R14, R3.reuse, 0xc, R2.reuse ;  /* 0x0000000c030e7824 */ /* 0x140fe400078e0202 */
[C-C-:B------:R-:W-:Y:S02]  /*01d0*/  IMAD R15, R3.reuse, 0xd, R2.reuse ;  /* 0x0000000d030f7824 */ /* 0x140fe400078e0202 */
[C-C-:B------:R-:W-:Y:S02]  /*01e0*/  IMAD R16, R3.reuse, 0xe, R2.reuse ;  /* 0x0000000e03107824 */ /* 0x140fe400078e0202 */
[----:B0-----:R-:W-:-:S07]  /*01f0*/  IMAD R17, R3, 0xf, R2 ;  /* 0x0000000f03117824 */ /* 0x001fce00078e0202 */
.L_x_32:
[----:B------:R-:W-:Y:S08]  /*0200*/  BAR.SYNC.DEFER_BLOCKING 0x0 ;  /* 0x0000000000007b1d */ /* 0x000ff00000010000 */
[----:B------:R-:W-:Y:S01]  /*0210*/  BAR.SYNC.DEFER_BLOCKING 0x0 ;  /* 0x0000000000007b1d */ /* 0x000fe20000010000 */
[----:B------:R-:W-:Y:S02]  /*0220*/  ISETP.GE.AND P4, PT, R0, UR5, PT ;  /* 0x0000000500007c0c */ /* 0x000fe4000bf86270 */
[----:B------:R-:W-:-:S04]  /*0230*/  IADD3 R24, PT, PT, R3, R0, RZ ;  /* 0x0000000003187210 */ /* 0x000fc80007ffe0ff */
[----:B------:R-:W-:-:S07]  /*0240*/  ISETP.GE.AND P5, PT, R24, UR5, PT ;  /* 0x0000000518007c0c */ /* 0x000fce000bfa6270 */
[----:B------:R-:W0:Y:S08]  /*0250*/  @!P4 LDC.64 R18, c[0x0][0x388] ;  /* 0x0000e200ff12cb82 */ /* 0x000e300000000a00 */
[----:B------:R-:W1:Y:S08]  /*0260*/  @!P5 LDC.64 R26, c[0x0][0x388] ;  /* 0x0000e200ff1adb82 */ /* 0x000e700000000a00 */
[----:B------:R-:W2:Y:S01]  /*0270*/  @!P4 LDC.64 R30, c[0x0][0x390] ;  /* 0x0000e400ff1ecb82 */ /* 0x000ea20000000a00 */
[----:B0-----:R-:W-:-:S05]  /*0280*/  @!P4 IMAD.WIDE.U32 R22, R2, 0x4, R18 ;  /* 0x000000040216c825 */ /* 0x001fca00078e0012 */
[----:B------:R0:W2:Y:S01]  /*0290*/  @!P4 LDG.E.CONSTANT R35, desc[UR6][R22.64] ;  /* 0x000000061623c981 */ /* 0x0000a2000c1e9900 */
[----:B------:R-:W-:Y:S01]  /*02a0*/  IADD3 R24, PT, PT, R24, R3, RZ ;  /* 0x0000000318187210 */ /* 0x000fe20007ffe0ff */
[----:B-1----:R-:W-:-:S03]  /*02b0*/  @!P5 IMAD.WIDE.U32 R26, R4, 0x4, R26 ;  /* 0x00000004041ad825 */ /* 0x002fc600078e001a */
[----:B------:R-:W-:-:S03]  /*02c0*/  ISETP.GE.AND P6, PT, R24, UR5, PT ;  /* 0x0000000518007c0c */ /* 0x000fc6000bfc6270 */
[----:B------:R1:W3:Y:S10]  /*02d0*/  @!P5 LDG.E.CONSTANT R27, desc[UR6][R26.64] ;  /* 0x000000061a1bd981 */ /* 0x0002f4000c1e9900 */
[----:B------:R-:W4:Y:S01]  /*02e0*/  @!P6 LDC.64 R18, c[0x0][0x388] ;  /* 0x0000e200ff12eb82 */ /* 0x000f220000000a00 */
[----:B------:R-:W-:-:S04]  /*02f0*/  IADD3 R24, PT, PT, R24, R3, RZ ;  /* 0x0000000318187210 */ /* 0x000fc80007ffe0ff */
[----:B------:R-:W-:-:S03]  /*0300*/  ISETP.GE.AND P1, PT, R24, UR5, PT ;  /* 0x0000000518007c0c */ /* 0x000fc6000bf26270 */
[----:B------:R-:W5:Y:S10]  /*0310*/  @!P6 LDC.64 R36, c[0x0][0x390] ;  /* 0x0000e400ff24eb82 */ /* 0x000f740000000a00 */
[----:B0-----:R-:W0:Y:S01]  /*0320*/  @!P1 LDC.64 R22, c[0x0][0x388] ;  /* 0x0000e200ff169b82 */ /* 0x001e220000000a00 */
[----:B----4-:R-:W-:-:S06]  /*0330*/  @!P6 IMAD.WIDE.U32 R18, R20, 0x4, R18 ;  /* 0x000000041412e825 */ /* 0x010fcc00078e0012 */
[----:B------:R-:W5:Y:S01]  /*0340*/  @!P6 LDG.E.CONSTANT R19, desc[UR6][R18.64] ;  /* 0x000000061213e981 */ /* 0x000f62000c1e9900 */
[----:B------:R-:W-:Y:S01]  /*0350*/  IADD3 R28, PT, PT, R24, R3, RZ ;  /* 0x00000003181c7210 */ /* 0x000fe20007ffe0ff */
[----:B0-----:R-:W-:-:S05]  /*0360*/  @!P1 IMAD.WIDE.U32 R24, R5, 0x4, R22 ;  /* 0x0000000405189825 */ /* 0x001fca00078e0016 */
[----:B------:R0:W4:Y:S01]  /*0370*/  @!P1 LDG.E.CONSTANT R29, desc[UR6][R24.64] ;  /* 0x00000006181d9981 */ /* 0x000122000c1e9900 */
[C---:B------:R-:W-:Y:S02]  /*0380*/  ISETP.GE.AND P2, PT, R28.reuse, UR5, PT ;  /* 0x000000051c007c0c */ /* 0x040fe4000bf46270 */
[----:B-1----:R-:W-:Y:S01]  /*0390*/  IADD3 R26, PT, PT, R28, R3, RZ ;  /* 0x000000031c1a7210 */ /* 0x002fe20007ffe0ff */
[----:B0-----:R-:W3:Y:S10]  /*03a0*/  @!P5 LDC.64 R24, c[0x0][0x390] ;  /* 0x0000e400ff18db82 */ /* 0x001ef40000000a00 */
[----:B------:R-:W0:Y:S02]  /*03b0*/  @!P2 LDC.64 R22, c[0x0][0x388] ;  /* 0x0000e200ff16ab82 */ /* 0x000e240000000a00 */
[----:B0-----:R-:W-:-:S06]  /*03c0*/  @!P2 IMAD.WIDE.U32 R32, R6, 0x4, R22 ;  /* 0x000000040620a825 */ /* 0x001fcc00078e0016 */
[----:B------:R-:W4:Y:S01]  /*03d0*/  @!P2 LDG.E.CONSTANT R33, desc[UR6][R32.64] ;  /* 0x000000062021a981 */ /* 0x000f22000c1e9900 */
[----:B------:R-:W-:Y:S02]  /*03e0*/  ISETP.GE.AND P3, PT, R26, UR5, PT ;  /* 0x000000051a007c0c */ /* 0x000fe4000bf66270 */
[----:B------:R-:W-:-:S11]  /*03f0*/  MOV R28, RZ ;  /* 0x000000ff001c7202 */ /* 0x000fd60000000f00 */
[----:B------:R-:W0:Y:S01]  /*0400*/  @!P3 LDC.64 R22, c[0x0][0x388] ;  /* 0x0000e200ff16bb82 */ /* 0x000e220000000a00 */
[----:B------:R-:W-:Y:S01]  /*0410*/  IADD3 R26, PT, PT, R26, R3, RZ ;  /* 0x000000031a1a7210 */ /* 0x000fe20007ffe0ff */
[----:B0-----:R-:W-:-:S05]  /*0420*/  @!P3 IMAD.WIDE.U32 R22, R7, 0x4, R22 ;  /* 0x000000040716b825 */ /* 0x001fca00078e0016 */
[----:B------:R0:W4:Y:S01]  /*0430*/  @!P3 LDG.E.CONSTANT R18, desc[UR6][R22.64] ;  /* 0x000000061612b981 */ /* 0x000122000c1e9900 */
[----:B--2---:R-:W-:-:S05]  /*0440*/  @!P4 IMAD.WIDE R30, R35, 0x4, R30 ;  /* 0x00000004231ec825 */ /* 0x004fca00078e021e */
[----:B------:R-:W2:Y:S01]  /*0450*/  @!P4 LDG.E.CONSTANT R28, desc[UR6][R30.64] ;  /* 0x000000061e1cc981 */ /* 0x000ea2000c1e9900 */
[----:B------:R-:W-:Y:S01]  /*0460*/  ISETP.GE.AND P4, PT, R26, UR5, PT ;  /* 0x000000051a007c0c */ /* 0x000fe2000bf86270 */
[----:B------:R-:W-:-:S12]  /*0470*/  HFMA2 R35, -RZ, RZ, 0, 0 ;  /* 0x00000000ff237431 */ /* 0x000fd800000001ff */
[----:B0-----:R-:W0:Y:S01]  /*0480*/  @!P4 LDC.64 R22, c[0x0][0x388] ;  /* 0x0000e200ff16cb82 */ /* 0x001e220000000a00 */
[----:B---3--:R-:W-:Y:S01]  /*0490*/  @!P5 IMAD.WIDE R24, R27, 0x4, R24 ;  /* 0x000000041b18d825 */ /* 0x008fe200078e0218 */
[----:B------:R-:W-:-:S04]  /*04a0*/  IADD3 R26, PT, PT, R26, R3, RZ ;  /* 0x000000031a1a7210 */ /* 0x000fc80007ffe0ff */
[----:B------:R1:W2:Y:S01]  /*04b0*/  @!P5 LDG.E.CONSTANT R35, desc[UR6][R24.64] ;  /* 0x000000061823d981 */ /* 0x0002a2000c1e9900 */
[----:B------:R-:W-:-:S13]  /*04c0*/  ISETP.GE.AND P5, PT, R26, UR5, PT ;  /* 0x000000051a007c0c */ /* 0x000fda000bfa6270 */
[----:B-1----:R-:W1:Y:S01]  /*04d0*/  @!P5 LDC.64 R24, c[0x0][0x388] ;  /* 0x0000e200ff18db82 */ /* 0x002e620000000a00 */
[----:B0-----:R-:W-:-:S05]  /*04e0*/  @!P4 IMAD.WIDE.U32 R30, R8, 0x4, R22 ;  /* 0x00000004081ec825 */ /* 0x001fca00078e0016 */
[----:B------:R0:W3:Y:S01]  /*04f0*/  @!P4 LDG.E.CONSTANT R27, desc[UR6][R30.64] ;  /* 0x000000061e1bc981 */ /* 0x0000e2000c1e9900 */
[----:B------:R-:W-:Y:S01]  /*0500*/  MOV R23, RZ ;  /* 0x000000ff00177202 */ /* 0x000fe20000000f00 */
[----:B-----5:R-:W-:Y:S01]  /*0510*/  @!P6 IMAD.WIDE R36, R19, 0x4, R36 ;  /* 0x000000041324e825 */ /* 0x020fe200078e0224 */
[----:B------:R-:W-:-:S04]  /*0520*/  IADD3 R22, PT, PT, R26, R3, RZ ;  /* 0x000000031a167210 */ /* 0x000fc80007ffe0ff */
[----:B------:R1:W5:Y:S01]  /*0530*/  @!P6 LDG.E.CONSTANT R23, desc[UR6][R36.64] ;  /* 0x000000062417e981 */ /* 0x000362000c1e9900 */
[----:B0-----:R-:W4:Y:S01]  /*0540*/  @!P1 LDC.64 R30, c[0x0][0x390] ;  /* 0x0000e400ff1e9b82 */ /* 0x001f220000000a00 */
[----:B------:R-:W-:Y:S01]  /*0550*/  ISETP.GE.AND P6, PT, R22, UR5, PT ;  /* 0x0000000516007c0c */ /* 0x000fe2000bfc6270 */
[----:B-1----:R-:W-:-:S05]  /*0560*/  @!P5 IMAD.WIDE.U32 R36, R9, 0x4, R24 ;  /* 0x000000040924d825 */ /* 0x002fca00078e0018 */
[----:B------:R0:W2:Y:S07]  /*0570*/  @!P5 LDG.E.CONSTANT R19, desc[UR6][R36.64] ;  /* 0x000000062413d981 */ /* 0x0000ae000c1e9900 */
[----:B------:R-:W1:Y:S01]  /*0580*/  @!P6 LDC.64 R24, c[0x0][0x388] ;  /* 0x0000e200ff18eb82 */ /* 0x000e620000000a00 */
[----:B------:R-:W-:-:S07]  /*0590*/  IADD3 R22, PT, PT, R22, R3, RZ ;  /* 0x0000000316167210 */ /* 0x000fce0007ffe0ff */
[----:B0-----:R-:W0:Y:S01]  /*05a0*/  @!P2 LDC.64 R36, c[0x0][0x390] ;  /* 0x0000e400ff24ab82 */ /* 0x001e220000000a00 */
[----:B----4-:R-:W-:-:S04]  /*05b0*/  @!P1 IMAD.WIDE R30, R29, 0x4, R30 ;  /* 0x000000041d1e9825 */ /* 0x010fc800078e021e */
[----:B------:R-:W-:-:S06]  /*05c0*/  HFMA2 R29, -RZ, RZ, 0, 0 ;  /* 0x00000000ff1d7431 */ /* 0x000fcc00000001ff */
[----:B------:R4:W5:Y:S01]  /*05d0*/  @!P1 LDG.E.CONSTANT R29, desc[UR6][R30.64] ;  /* 0x000000061e1d9981 */ /* 0x000962000c1e9900 */
[----:B------:R-:W-:Y:S01]  /*05e0*/  ISETP.GE.AND P1, PT, R22, UR5, PT ;  /* 0x0000000516007c0c */ /* 0x000fe2000bf26270 */
[----:B-1----:R-:W-:-:S06]  /*05f0*/  @!P6 IMAD.WIDE.U32 R24, R10, 0x4, R24 ;  /* 0x000000040a18e825 */ /* 0x002fcc00078e0018 */
[----:B------:R-:W5:Y:S06]  /*0600*/  @!P6 LDG.E.CONSTANT R24, desc[UR6][R24.64] ;  /* 0x000000061818e981 */ /* 0x000f6c000c1e9900 */
[----:B----4-:R-:W1:Y:S01]  /*0610*/  @!P1 LDC.64 R30, c[0x0][0x388] ;  /* 0x0000e200ff1e9b82 */ /* 0x010e620000000a00 */
[----:B------:R-:W-:Y:S02]  /*0620*/  MOV R26, RZ ;  /* 0x000000ff001a7202 */ /* 0x000fe40000000f00 */
[----:B------:R-:W-:Y:S01]  /*0630*/  IADD3 R22, PT, PT, R22, R3, RZ ;  /* 0x0000000316167210 */ /* 0x000fe20007ffe0ff */
[----:B0-----:R-:W-:-:S05]  /*0640*/  @!P2 IMAD.WIDE R36, R33, 0x4, R36 ;  /* 0x000000042124a825 */ /* 0x001fca00078e0224 */
[----:B------:R0:W4:Y:S01]  /*0650*/  @!P2 LDG.E.CONSTANT R26, desc[UR6][R36.64] ;  /* 0x00000006241aa981 */ /* 0x000122000c1e9900 */
[----:B------:R-:W-:Y:S01]  /*0660*/  ISETP.GE.AND P2, PT, R22, UR5, PT ;  /* 0x0000000516007c0c */ /* 0x000fe2000bf46270 */
[----:B0-----:R-:W0:Y:S01]  /*0670*/  @!P3 LDC.64 R36, c[0x0][0x390] ;  /* 0x0000e400ff24bb82 */ /* 0x001e220000000a00 */
[----:B-1----:R-:W-:-:S11]  /*0680*/  @!P1 IMAD.WIDE.U32 R30, R11, 0x4, R30 ;  /* 0x000000040b1e9825 */ /* 0x002fd600078e001e */
[----:B------:R-:W1:Y:S01]  /*0690*/  @!P2 LDC.64 R32, c[0x0][0x388] ;  /* 0x0000e200ff20ab82 */ /* 0x000e620000000a00 */
[----:B------:R-:W4:Y:S01]  /*06a0*/  @!P1 LDG.E.CONSTANT R31, desc[UR6][R30.64] ;  /* 0x000000061e1f9981 */ /* 0x000f22000c1e9900 */
[----:B-1----:R-:W-:-:S05]  /*06b0*/  @!P2 IMAD.WIDE.U32 R32, R12, 0x4, R32 ;  /* 0x000000040c20a825 */ /* 0x002fca00078e0020 */
[----:B------:R1:W4:Y:S01]  /*06c0*/  @!P2 LDG.E.CONSTANT R25, desc[UR6][R32.64] ;  /* 0x000000062019a981 */ /* 0x000322000c1e9900 */
[----:B0-----:R-:W-:Y:S01]  /*06d0*/  @!P3 IMAD.WIDE R36, R18, 0x4, R36 ;  /* 0x000000041224b825 */ /* 0x001fe200078e0224 */
[----:B-1----:R-:W-:-:S06]  /*06e0*/  CS2R R32, SRZ ;  /* 0x0000000000207805 */ /* 0x002fcc000001ff00 */
[----:B------:R0:W4:Y:S02]  /*06f0*/  @!P3 LDG.E.CONSTANT R33, desc[UR6][R36.64] ;  /* 0x000000062421b981 */ /* 0x000124000c1e9900 */
[----:B0-----:R-:W3:Y:S01]  /*0700*/  @!P4 LDC.64 R36, c[0x0][0x390] ;  /* 0x0000e400ff24cb82 */ /* 0x001ee20000000a00 */
[----:B------:R-:W-:Y:S01]  /*0710*/  IADD3 R22, PT, PT, R22, R3, RZ ;  /* 0x0000000316167210 */ /* 0x000fe20007ffe0ff */
[----:B---3--:R-:W-:-:S04]  /*0720*/  @!P4 IMAD.WIDE R36, R27, 0x4, R36 ;  /* 0x000000041b24c825 */ /* 0x008fc800078e0224 */
[----:B------:R-:W-:-:S06]  /*0730*/  HFMA2 R27, -RZ, RZ, 0, 0 ;  /* 0x00000000ff1b7431 */ /* 0x000fcc00000001ff */
[----:B------:R0:W3:Y:S02]  /*0740*/  @!P4 LDG.E.CONSTANT R27, desc[UR6][R36.64] ;  /* 0x00000006241bc981 */ /* 0x0000e4000c1e9900 */
[----:B0-----:R-:W2:Y:S02]  /*0750*/  @!P5 LDC.64 R36, c[0x0][0x390] ;  /* 0x0000e400ff24db82 */ /* 0x001ea40000000a00 */
[----:B--2---:R-:W-:-:S06]  /*0760*/  @!P5 IMAD.WIDE R36, R19, 0x4, R36 ;  /* 0x000000041324d825 */ /* 0x004fcc00078e0224 */
[----:B------:R-:W5:Y:S01]  /*0770*/  @!P6 LDC.64 R18, c[0x0][0x390] ;  /* 0x0000e400ff12eb82 */ /* 0x000f620000000a00 */
[----:B------:R0:W3:Y:S07]  /*0780*/  @!P5 LDG.E.CONSTANT R32, desc[UR6][R36.64] ;  /* 0x000000062420d981 */ /* 0x0000ee000c1e9900 */
[----:B0-----:R-:W0:Y:S01]  /*0790*/  @!P2 LDC.64 R36, c[0x0][0x390] ;  /* 0x0000e400ff24ab82 */ /* 0x001e220000000a00 */
[----:B-----5:R-:W-:Y:S01]  /*07a0*/  @!P6 IMAD.WIDE R18, R24, 0x4, R18 ;  /* 0x000000041812e825 */ /* 0x020fe200078e0212 */
[----:B------:R-:W-:-:S06]  /*07b0*/  MOV R24, RZ ;  /* 0x000000ff00187202 */ /* 0x000fcc0000000f00 */
[----:B------:R1:W2:Y:S02]  /*07c0*/  @!P6 LDG.E.CONSTANT R24, desc[UR6][R18.64] ;  /* 0x000000061218e981 */ /* 0x0002a4000c1e9900 */
[----:B-1----:R-:W4:Y:S02]  /*07d0*/  @!P1 LDC.64 R18, c[0x0][0x390] ;  /* 0x0000e400ff129b82 */ /* 0x002f240000000a00 */
[----:B----4-:R-:W-:-:S04]  /*07e0*/  @!P1 IMAD.WIDE R18, R31, 0x4, R18 ;  /* 0x000000041f129825 */ /* 0x010fc800078e0212 */
[----:B------:R-:W-:-:S06]  /*07f0*/  HFMA2 R31, -RZ, RZ, 0, 0 ;  /* 0x00000000ff1f7431 */ /* 0x000fcc00000001ff */
[----:B------:R1:W2:Y:S01]  /*0800*/  @!P1 LDG.E.CONSTANT R31, desc[UR6][R18.64] ;  /* 0x00000006121f9981 */ /* 0x0002a2000c1e9900 */
[----:B------:R-:W-:-:S13]  /*0810*/  ISETP.GE.AND P1, PT, R22, UR5, PT ;  /* 0x0000000516007c0c */ /* 0x000fda000bf26270 */
[----:B-1----:R-:W1:Y:S01]  /*0820*/  @!P1 LDC.64 R18, c[0x0][0x388] ;  /* 0x0000e200ff129b82 */ /* 0x002e620000000a00 */
[----:B0-----:R-:W-:Y:S01]  /*0830*/  @!P2 IMAD.WIDE R36, R25, 0x4, R36 ;  /* 0x000000041924a825 */ /* 0x001fe200078e0224 */
[----:B------:R-:W-:-:S06]  /*0840*/  MOV R25, RZ ;  /* 0x000000ff00197202 */ /* 0x000fcc0000000f00 */
[----:B------:R1:W4:Y:S02]  /*0850*/  @!P2 LDG.E.CONSTANT R25, desc[UR6][R36.64] ;  /* 0x000000062419a981 */ /* 0x000324000c1e9900 */
[----:B-1----:R-:W-:Y:S02]  /*0860*/  @!P1 IMAD.WIDE.U32 R36, R13, 0x4, R18 ;  /* 0x000000040d249825 */ /* 0x002fe400078e0012 */
[----:B------:R-:W0:Y:S03]  /*0870*/  @!P1 LDC.64 R18, c[0x0][0x390] ;  /* 0x0000e400ff129b82 */ /* 0x000e260000000a00 */
[----:B------:R1:W0:Y:S02]  /*0880*/  @!P1 LDG.E.CONSTANT R30, desc[UR6][R36.64] ;  /* 0x00000006241e9981 */ /* 0x000224000c1e9900 */
[----:B-1----:R-:W-:-:S04]  /*0890*/  IADD3 R36, PT, PT, R22, R3, RZ ;  /* 0x0000000316247210 */ /* 0x002fc80007ffe0ff */
[----:B------:R-:W-:Y:S01]  /*08a0*/  ISETP.GE.AND P2, PT, R36, UR5, PT ;  /* 0x0000000524007c0c */ /* 0x000fe2000bf46270 */
[----:B0-----:R-:W-:-:S04]  /*08b0*/  @!P1 IMAD.WIDE R18, R30, 0x4, R18 ;  /* 0x000000041e129825 */ /* 0x001fc800078e0212 */
[----:B------:R-:W-:-:S06]  /*08c0*/  HFMA2 R30, -RZ, RZ, 0, 0 ;  /* 0x00000000ff1e7431 */ /* 0x000fcc00000001ff */
[----:B------:R0:W4:Y:S02]  /*08d0*/  @!P1 LDG.E.CONSTANT R30, desc[UR6][R18.64] ;  /* 0x00000006121e9981 */ /* 0x000124000c1e9900 */
[----:B0-----:R-:W0:Y:S02]  /*08e0*/  @!P2 LDC.64 R18, c[0x0][0x388] ;  /* 0x0000e200ff12ab82 */ /* 0x001e240000000a00 */
[----:B0-----:R-:W-:-:S05]  /*08f0*/  @!P2 IMAD.WIDE.U32 R18, R14, 0x4, R18 ;  /* 0x000000040e12a825 */ /* 0x001fca00078e0012 */
[----:B------:R0:W5:Y:S01]  /*0900*/  @!P2 LDG.E.CONSTANT R22, desc[UR6][R18.64] ;  /* 0x000000061216a981 */ /* 0x000162000c1e9900 */
[----:B------:R-:W-:-:S04]  /*0910*/  IADD3 R36, PT, PT, R36, R3, RZ ;  /* 0x0000000324247210 */ /* 0x000fc80007ffe0ff */
[----:B------:R-:W-:Y:S01]  /*0920*/  ISETP.GE.AND P1, PT, R36, UR5, PT ;  /* 0x0000000524007c0c */ /* 0x000fe2000bf26270 */
[----:B------:R-:W-:Y:S02]  /*0930*/  FADD R28, R35, R28 ;  /* 0x0000001c231c7221 */ /* 0x000fe40000000000 */
[----:B------:R-:W5:Y:S10]  /*0940*/  @!P2 LDC.64 R34, c[0x0][0x390] ;  /* 0x0000e400ff22ab82 */ /* 0x000f740000000a00 */
[----:B0-----:R-:W0:Y:S01]  /*0950*/  @!P1 LDC.64 R18, c[0x0][0x388] ;  /* 0x0000e200ff129b82 */ /* 0x001e220000000a00 */
[----:B-----5:R-:W-:Y:S01]  /*0960*/  @!P2 IMAD.WIDE R34, R22, 0x4, R34 ;  /* 0x000000041622a825 */ /* 0x020fe200078e0222 */
[----:B------:R-:W-:-:S06]  /*0970*/  MOV R22, RZ ;  /* 0x000000ff00167202 */ /* 0x000fcc0000000f00 */
[----:B------:R0:W5:Y:S02]  /*0980*/  @!P2 LDG.E.CONSTANT R22, desc[UR6][R34.64] ;  /* 0x000000062216a981 */ /* 0x000164000c1e9900 */
[----:B0-----:R-:W-:Y:S02]  /*0990*/  @!P1 IMAD.WIDE.U32 R34, R15, 0x4, R18 ;  /* 0x000000040f229825 */ /* 0x001fe400078e0012 */
[----:B------:R-:W0:Y:S03]  /*09a0*/  @!P1 LDC.64 R18, c[0x0][0x390] ;  /* 0x0000e400ff129b82 */ /* 0x000e260000000a00 */
[----:B------:R1:W0:Y:S01]  /*09b0*/  @!P1 LDG.E.CONSTANT R37, desc[UR6][R34.64] ;  /* 0x0000000622259981 */ /* 0x000222000c1e9900 */
[----:B------:R-:W-:Y:S01]  /*09c0*/  FADD R23, R29, R23 ;  /* 0x000000171d177221 */ /* 0x000fe20000000000 */
[----:B------:R-:W-:Y:S01]  /*09d0*/  HFMA2 R29, -RZ, RZ, 0, 0 ;  /* 0x00000000ff1d7431 */ /* 0x000fe200000001ff */
[----:B-1----:R-:W-:-:S04]  /*09e0*/  IADD3 R34, PT, PT, R36, R3, RZ ;  /* 0x0000000324227210 */ /* 0x002fc80007ffe0ff */
[----:B------:R-:W-:Y:S01]  /*09f0*/  ISETP.GE.AND P2, PT, R34, UR5, PT ;  /* 0x0000000522007c0c */ /* 0x000fe2000bf46270 */
[----:B0-----:R-:W-:-:S05]  /*0a00*/  @!P1 IMAD.WIDE R18, R37, 0x4, R18 ;  /* 0x0000000425129825 */ /* 0x001fca00078e0212 */
[----:B------:R0:W5:Y:S07]  /*0a10*/  @!P1 LDG.E.CONSTANT R29, desc[UR6][R18.64] ;  /* 0x00000006121d9981 */ /* 0x00016e000c1e9900 */
[----:B0-----:R-:W0:Y:S02]  /*0a20*/  @!P2 LDC.64 R18, c[0x0][0x388] ;  /* 0x0000e200ff12ab82 */ /* 0x001e240000000a00 */
[----:B0-----:R-:W-:-:S06]  /*0a30*/  @!P2 IMAD.WIDE.U32 R36, R16, 0x4, R18 ;  /* 0x000000041024a825 */ /* 0x001fcc00078e0012 */
[----:B------:R-:W3:Y:S01]  /*0a40*/  @!P2 LDG.E.CONSTANT R37, desc[UR6][R36.64] ;  /* 0x000000062425a981 */ /* 0x000ee2000c1e9900 */
[----:B------:R-:W-:-:S04]  /*0a50*/  IADD3 R34, PT, PT, R34, R3, RZ ;  /* 0x0000000322227210 */ /* 0x000fc80007ffe0ff */
[----:B------:R-:W-:Y:S02]  /*0a60*/  ISETP.GE.AND P1, PT, R34, UR5, PT ;  /* 0x0000000522007c0c */ /* 0x000fe4000bf26270 */
[----:B------:R-:W3:Y:S11]  /*0a70*/  @!P2 LDC.64 R34, c[0x0][0x390] ;  /* 0x0000e400ff22ab82 */ /* 0x000ef60000000a00 */
[----:B------:R-:W0:Y:S02]  /*0a80*/  @!P1 LDC.64 R18, c[0x0][0x388] ;  /* 0x0000e200ff129b82 */ /* 0x000e240000000a00 */
[----:B0-----:R-:W-:-:S04]  /*0a90*/  @!P1 IMAD.WIDE.U32 R18, R17, 0x4, R18 ;  /* 0x0000000411129825 */ /* 0x001fc800078e0012 */
[----:B---3--:R-:W-:Y:S02]  /*0aa0*/  @!P2 IMAD.WIDE R36, R37, 0x4, R34 ;  /* 0x000000042524a825 */ /* 0x008fe400078e0222 */
[----:B------:R0:W3:Y:S02]  /*0ab0*/  @!P1 LDG.E.CONSTANT R35, desc[UR6][R18.64] ;  /* 0x0000000612239981 */ /* 0x0000e4000c1e9900 */
[----:B0-----:R-:W3:Y:S01]  /*0ac0*/  @!P1 LDC.64 R18, c[0x0][0x390] ;  /* 0x0000e400ff129b82 */ /* 0x001ee20000000a00 */
[----:B------:R-:W-:Y:S01]  /*0ad0*/  FADD R26, R33, R26 ;  /* 0x0000001a211a7221 */ /* 0x000fe20000000000 */
[----:B------:R-:W-:Y:S01]  /*0ae0*/  HFMA2 R33, -RZ, RZ, 0, 0 ;  /* 0x00000000ff217431 */ /* 0x000fe200000001ff */
[----:B------:R-:W-:-:S06]  /*0af0*/  MOV R34, RZ ;  /* 0x000000ff00227202 */ /* 0x000fcc0000000f00 */
[----:B------:R-:W5:Y:S01]  /*0b00*/  @!P2 LDG.E.CONSTANT R34, desc[UR6][R36.64] ;  /* 0x000000062422a981 */ /* 0x000f62000c1e9900 */
[----:B---3--:R-:W-:-:S05]  /*0b10*/  @!P1 IMAD.WIDE R18, R35, 0x4, R18 ;  /* 0x0000000423129825 */ /* 0x008fca00078e0212 */
[----:B------:R-:W3:Y:S01]  /*0b20*/  @!P1 LDG.E.CONSTANT R33, desc[UR6][R18.64] ;  /* 0x0000000612219981 */ /* 0x000ee2000c1e9900 */
[----:B------:R-:W-:Y:S01]  /*0b30*/  FADD R27, R32, R27 ;  /* 0x0000001b201b7221 */ /* 0x000fe20000000000 */
[----:B--2---:R-:W-:Y:S01]  /*0b40*/  FADD R24, R31, R24 ;  /* 0x000000181f187221 */ /* 0x004fe20000000000 */
[----:B----4-:R-:W-:Y:S01]  /*0b50*/  FADD R25, R30, R25 ;  /* 0x000000191e197221 */ /* 0x010fe20000000000 */
[----:B-----5:R-:W-:Y:S01]  /*0b60*/  FADD R22, R29, R22 ;  /* 0x000000161d167221 */ /* 0x020fe20000000000 */
[----:B------:R-:W-:Y:S01]  /*0b70*/  FADD R23, R28, R23 ;  /* 0x000000171c177221 */ /* 0x000fe20000000000 */
[----:B------:R-:W-:Y:S01]  /*0b80*/  FADD R26, R26, R27 ;  /* 0x0000001b1a1a7221 */ /* 0x000fe20000000000 */
[----:B------:R-:W-:-:S03]  /*0b90*/  FADD R24, R24, R25 ;  /* 0x0000001918187221 */ /* 0x000fc60000000000 */
[----:B------:R-:W-:Y:S01]  /*0ba0*/  FADD R23, R23, R26 ;  /* 0x0000001a17177221 */ /* 0x000fe20000000000 */
[----:B------:R-:W-:-:S04]  /*0bb0*/  UIADD3 UR4, UPT, UPT, UR4, 0x1, URZ ;  /* 0x0000000104047890 */ /* 0x000fc8000fffe0ff */
[----:B------:R-:W-:Y:S01]  /*0bc0*/  UISETP.NE.AND UP0, UPT, UR4, URZ, UPT ;  /* 0x000000ff0400728c */ /* 0x000fe2000bf05270 */
[----:B------:R-:W-:Y:S02]  /*0bd0*/  IADD3 R0, PT, PT, R0, 0x200, RZ ;  /* 0x0000020000007810 */ /* 0x000fe40007ffe0ff */
[----:B------:R-:W-:Y:S02]  /*0be0*/  IADD3 R2, PT, PT, R2, 0x200, RZ ;  /* 0x0000020002027810 */ /* 0x000fe40007ffe0ff */
[----:B------:R-:W-:Y:S02]  /*0bf0*/  IADD3 R4, PT, PT, R4, 0x200, RZ ;  /* 0x0000020004047810 */ /* 0x000fe40007ffe0ff */
[----:B------:R-:W-:Y:S02]  /*0c00*/  IADD3 R20, PT, PT, R20, 0x200, RZ ;  /* 0x0000020014147810 */ /* 0x000fe40007ffe0ff */
[----:B------:R-:W-:Y:S02]  /*0c10*/  IADD3 R5, PT, PT, R5, 0x200, RZ ;  /* 0x0000020005057810 */ /* 0x000fe40007ffe0ff */
[----:B------:R-:W-:-:S02]  /*0c20*/  IADD3 R6, PT, PT, R6, 0x200, RZ ;  /* 0x0000020006067810 */ /* 0x000fc40007ffe0ff */
        /* <DEDUP_REMOVED lines=10> */
[----:B------:R-:W-:Y:S01]  /*0cd0*/  IADD3 R17, PT, PT, R17, 0x200, RZ ;  /* 0x0000020011117810 */ /* 0x000fe20007ffe0ff */
[----:B---3--:R-:W-:-:S04]  /*0ce0*/  FADD R33, R33, R34 ;  /* 0x0000002221217221 */ /* 0x008fc80000000000 */
[----:B------:R-:W-:-:S04]  /*0cf0*/  FADD R33, R22, R33 ;  /* 0x0000002116217221 */ /* 0x000fc80000000000 */
[----:B------:R-:W-:-:S04]  /*0d00*/  FADD R24, R24, R33 ;  /* 0x0000002118187221 */ /* 0x000fc80000000000 */
[----:B------:R-:W-:-:S05]  /*0d10*/  FADD R23, R23, R24 ;  /* 0x0000001817177221 */ /* 0x000fca0000000000 */
[----:B------:R-:W0:Y:S02]  /*0d20*/  SHFL.DOWN P1, R18, R23, 0x1, 0x1f ;  /* 0x08201f0017127f89 */ /* 0x000e240000020000 */
[----:B0-----:R-:W-:-:S05]  /*0d30*/  @P1 FADD R18, R23, R18 ;  /* 0x0000001217121221 */ /* 0x001fca0000000000 */
[----:B------:R-:W0:Y:S02]  /*0d40*/  SHFL.DOWN P1, R19, R18, 0x2, 0x1f ;  /* 0x08401f0012137f89 */ /* 0x000e240000020000 */
[----:B0-----:R-:W-:-:S05]  /*0d50*/  @P1 FADD R19, R18, R19 ;  /* 0x0000001312131221 */ /* 0x001fca0000000000 */
[----:B------:R-:W0:Y:S02]  /*0d60*/  SHFL.DOWN P1, R22, R19, 0x4, 0x1f ;  /* 0x08801f0013167f89 */ /* 0x000e240000020000 */
[----:B0-----:R-:W-:-:S05]  /*0d70*/  @P1 FADD R22, R19, R22 ;  /* 0x0000001613161221 */ /* 0x001fca0000000000 */
[----:B------:R-:W0:Y:S02]  /*0d80*/  SHFL.DOWN P1, R25, R22, 0x8, 0x1f ;  /* 0x09001f0016197f89 */ /* 0x000e240000020000 */
[----:B0-----:R-:W-:-:S05]  /*0d90*/  @P1 FADD R25, R22, R25 ;  /* 0x0000001916191221 */ /* 0x001fca0000000000 */
[----:B------:R-:W0:Y:S02]  /*0da0*/  SHFL.DOWN P1, R24, R25, 0x10, 0x1f ;  /* 0x0a001f0019187f89 */ /* 0x000e240000020000 */
[----:B0-----:R-:W-:-:S04]  /*0db0*/  @P1 FADD R24, R25, R24 ;  /* 0x0000001819181221 */ /* 0x001fc80000000000 */
[----:B------:R-:W-:Y:S01]  /*0dc0*/  FADD R21, R24, R21 ;  /* 0x0000001518157221 */ /* 0x000fe20000000000 */
[----:B------:R-:W-:Y:S06]  /*0dd0*/  BRA.U UP0, `(.L_x_32) ;  /* 0xfffffff500087547 */ /* 0x000fec000b83ffff */
.L_x_31:
[----:B------:R-:W-:Y:S05]  /*0de0*/  @P0 EXIT ;  /* 0x000000000000094d */ /* 0x000fea0003800000 */
[----:B------:R-:W0:Y:S01]  /*0df0*/  S2R R5, SR_CTAID.X ;  /* 0x0000000000057919 */ /* 0x000e220000002500 */
[----:B------:R-:W0:Y:S02]  /*0e00*/  LDC.64 R2, c[0x0][0x380] ;  /* 0x0000e000ff027b82 */ /* 0x000e240000000a00 */
[----:B0-----:R-:W-:-:S05]  /*0e10*/  IMAD.WIDE.U32 R2, R5, 0x4, R2 ;  /* 0x0000000405027825 */ /* 0x001fca00078e0002 */
[----:B------:R-:W2:Y:S02]  /*0e20*/  LDG.E R0, desc[UR6][R2.64] ;  /* 0x0000000602007981 */ /* 0x000ea4000c1e1900 */
[----:B--2---:R-:W-:-:S05]  /*0e30*/  FADD R21, R0, R21 ;  /* 0x0000001500157221 */ /* 0x004fca0000000000 */
[----:B------:R-:W-:Y:S01]  /*0e40*/  STG.E desc[UR6][R2.64], R21 ;  /* 0x0000001502007986 */ /* 0x000fe2000c101906 */
[----:B------:R-:W-:Y:S05]  /*0e50*/  EXIT ;  /* 0x000000000000794d */ /* 0x000fea0003800000 */
.L_x_33:
        /* <DEDUP_REMOVED lines=10> */
.L_x_52:


//--------------------- .text.back_project_double --------------------------
	.section	.text.back_project_double,"ax",@progbits
	.align	128
        .global         back_project_double
        .type           back_project_double,@function
        .size           back_project_double,(.L_x_53 - back_project_double)
        .other          back_project_double,@"STO_CUDA_ENTRY STV_DEFAULT"
back_project_double:
.text.back_project_double:
[----:B------:R-:W-:Y:S01]  /*0000*/  LDC R1, c[0x0][0x37c] ;  /* 0x0000df00ff017b82 */ /* 0x000fe20000000800 */
[----:B------:R-:W0:Y:S01]  /*0010*/  S2R R0, SR_TID.X ;  /* 0x0000000000007919 */ /* 0x000e220000002100 */
[----:B------:R-:W1:Y:S01]  /*0020*/  LDCU UR5, c[0x0][0x39c] ;  /* 0x00007380ff0577ac */ /* 0x000e620008000800 */
[----:B------:R-:W-:Y:S01]  /*0030*/  CS2R R12, SRZ ;  /* 0x00000000000c7805 */ /* 0x000fe2000001ff00 */
[----:B------:R-:W2:Y:S01]  /*0040*/  LDCU.64 UR6, c[0x0][0x358] ;  /* 0x00006b00ff0677ac */ /* 0x000ea20008000a00 */
[----:B-1----:R-:W-:Y:S01]  /*0050*/  UISETP.GE.AND UP0, UPT, UR5, 0x1, UPT ;  /* 0x000000010500788c */ /* 0x002fe2000bf06270 */
[----:B0-----:R-:W-:-:S08]  /*0060*/  ISETP.NE.AND P0, PT, R0, RZ, PT ;  /* 0x000000ff0000720c */ /* 0x001fd00003f05270 */
[----:B--2---:R-:W-:Y:S05]  /*0070*/  BRA.U !UP0, `(.L_x_34) ;  /* 0x0000001108347547 */ /* 0x004fea000b800000 */
[----:B------:R-:W0:Y:S01]  /*0080*/  S2R R4, SR_TID.X ;  /* 0x0000000000047919 */ /* 0x000e220000002100 */
[----:B------:R-:W1:Y:S01]  /*0090*/  LDC R3, c[0x0][0x360] ;  /* 0x0000d800ff037b82 */ /* 0x000e620000000800 */
[----:B------:R-:W-:Y:S01]  /*00a0*/  UIADD3 UR4, UPT, UPT, UR5, 0x1ff, URZ ;  /* 0x000001ff05047890 */ /* 0x000fe2000fffe0ff */
[----:B------:R-:W-:Y:S01]  /*00b0*/  CS2R R12, SRZ ;  /* 0x00000000000c7805 */ /* 0x000fe2000001ff00 */
[----:B------:R-:W0:Y:S02]  /*00c0*/  S2R R5, SR_CTAID.X ;  /* 0x0000000000057919 */ /* 0x000e240000002500 */
[----:B------:R-:W-:-:S04]  /*00d0*/  USHF.R.U32.HI UR4, URZ, 0x9, UR4 ;  /* 0x00000009ff047899 */ /* 0x000fc80008011604 */
[----:B------:R-:W-:Y:S01]  /*00e0*/  UIADD3 UR4, UPT, UPT, -UR4, URZ, URZ ;  /* 0x000000ff04047290 */ /* 0x000fe2000fffe1ff */
[----:B0-----:R-:W-:Y:S01]  /*00f0*/  IMAD R0, R5, UR5, R4 ;  /* 0x0000000505007c24 */ /* 0x001fe2000f8e0204 */
[----:B------:R-:W0:Y:S03]  /*0100*/  LDCU UR5, c[0x0][0x39c] ;  /* 0x00007380ff0577ac */ /* 0x000e260008000800 */
[C-C-:B-1----:R-:W-:Y:S02]  /*0110*/  IMAD R25, R3.reuse, 0x2, R0.reuse ;  /* 0x0000000203197824 */ /* 0x142fe400078e0200 */
[C-C-:B------:R-:W-:Y:S02]  /*0120*/  IMAD R2, R3.reuse, 0x3, R0.reuse ;  /* 0x0000000303027824 */ /* 0x140fe400078e0200 */
[C-C-:B------:R-:W-:Y:S02]  /*0130*/  IMAD R5, R3.reuse, 0x4, R0.reuse ;  /* 0x0000000403057824 */ /* 0x140fe400078e0200 */
[----:B------:R-:W-:-:S02]  /*0140*/  IMAD R6, R3, 0x5, R0 ;  /* 0x0000000503067824 */ /* 0x000fc400078e0200 */
[C-C-:B------:R-:W-:Y:S02]  /*0150*/  IMAD R7, R3.reuse, 0x6, R0.reuse ;  /* 0x0000000603077824 */ /* 0x140fe400078e0200 */
[C-C-:B------:R-:W-:Y:S02]  /*0160*/  IMAD R20, R3.reuse, 0x7, R0.reuse ;  /* 0x0000000703147824 */ /* 0x140fe400078e0200 */
[C-C-:B------:R-:W-:Y:S02]  /*0170*/  IMAD R21, R3.reuse, 0x8, R0.reuse ;  /* 0x0000000803157824 */ /* 0x140fe400078e0200 */
[C-C-:B------:R-:W-:Y:S02]  /*0180*/  IMAD R22, R3.reuse, 0x9, R0.reuse ;  /* 0x0000000903167824 */ /* 0x140fe400078e0200 */
[C-C-:B------:R-:W-:Y:S02]  /*0190*/  IMAD R8, R3.reuse, 0xa, R0.reuse ;  /* 0x0000000a03087824 */ /* 0x140fe400078e0200 */
[----:B------:R-:W-:-:S02]  /*01a0*/  IMAD R9, R3, 0xb, R0 ;  /* 0x0000000b03097824 */ /* 0x000fc400078e0200 */
[C-C-:B------:R-:W-:Y:S02]  /*01b0*/  IMAD R10, R3.reuse, 0xc, R0.reuse ;  /* 0x0000000c030a7824 */ /* 0x140fe400078e0200 */
[C-C-:B------:R-:W-:Y:S02]  /*01c0*/  IMAD R11, R3.reuse, 0xd, R0.reuse ;  /* 0x0000000d030b7824 */ /* 0x140fe400078e0200 */
[C-C-:B------:R-:W-:Y:S02]  /*01d0*/  IMAD R23, R3.reuse, 0xe, R0.reuse ;  /* 0x0000000e03177824 */ /* 0x140fe400078e0200 */
[----:B------:R-:W-:Y:S02]  /*01e0*/  IMAD R24, R3, 0xf, R0 ;  /* 0x0000000f03187824 */ /* 0x000fe400078e0200 */
[----:B0-----:R-:W-:-:S07]  /*01f0*/  IMAD.IADD R3, R0, 0x1, R3 ;  /* 0x0000000100037824 */ /* 0x001fce00078e0203 */
.L_x_35:
[----:B------:R-:W-:Y:S08]  /*0200*/  BAR.SYNC.DEFER_BLOCKING 0x0 ;  /* 0x0000000000007b1d */ /* 0x000ff00000010000 */
[----:B------:R-:W-:Y:S01]  /*0210*/  BAR.SYNC.DEFER_BLOCKING 0x0 ;  /* 0x0000000000007b1d */ /* 0x000fe20000010000 */
[----:B------:R-:W-:-:S13]  /*0220*/  ISETP.GE.AND P1, PT, R4, UR5, PT ;  /* 0x0000000504007c0c */ /* 0x000fda000bf26270 */
[----:B------:R-:W0:Y:S08]  /*0230*/  @!P1 LDC.64 R14, c[0x0][0x388] ;  /* 0x0000e200ff0e9b82 */ /* 0x000e300000000a00 */
[----:B------:R-:W1:Y:S08]  /*0240*/  LDC R27, c[0x0][0x360] ;  /* 0x0000d800ff1b7b82 */ /* 0x000e700000000800 */
[----:B------:R-:W2:Y:S01]  /*0250*/  @!P1 LDC.64 R28, c[0x0][0x390] ;  /* 0x0000e400ff1c9b82 */ /* 0x000ea20000000a00 */
[----:B0-----:R-:W-:-:S06]  /*0260*/  @!P1 IMAD.WIDE.U32 R18, R0, 0x4, R14 ;  /* 0x0000000400129825 */ /* 0x001fcc00078e000e */
[----:B------:R-:W2:Y:S01]  /*0270*/  @!P1 LDG.E.CONSTANT R19, desc[UR6][R18.64] ;  /* 0x0000000612139981 */ /* 0x000ea2000c1e9900 */
[----:B------:R-:W-:Y:S01]  /*0280*/  CS2R R16, SRZ ;  /* 0x0000000000107805 */ /* 0x000fe2000001ff00 */
[----:B-1----:R-:W-:-:S05]  /*0290*/  IMAD.IADD R26, R27, 0x1, R4 ;  /* 0x000000011b1a7824 */ /* 0x002fca00078e0204 */
[----:B------:R-:W-:-:S13]  /*02a0*/  ISETP.GE.AND P2, PT, R26, UR5, PT ;  /* 0x000000051a007c0c */ /* 0x000fda000bf46270 */
[----:B------:R-:W0:Y:S01]  /*02b0*/  @!P2 LDC.64 R14, c[0x0][0x388] ;  /* 0x0000e200ff0eab82 */ /* 0x000e220000000a00 */
[----:B--2---:R-:W-:-:S07]  /*02c0*/  @!P1 IMAD.WIDE R28, R19, 0x8, R28 ;  /* 0x00000008131c9825 */ /* 0x004fce00078e021c */
[----:B------:R-:W1:Y:S01]  /*02d0*/  @!P2 LDC.64 R18, c[0x0][0x390] ;  /* 0x0000e400ff12ab82 */ /* 0x000e620000000a00 */
[----:B------:R0:W2:Y:S02]  /*02e0*/  @!P1 LDG.E.64.CONSTANT R16, desc[UR6][R28.64] ;  /* 0x000000061c109981 */ /* 0x0000a4000c1e9b00 */
[----:B0-----:R-:W-:-:S05]  /*02f0*/  @!P2 IMAD.WIDE.U32 R28, R3, 0x4, R14 ;  /* 0x00000004031ca825 */ /* 0x001fca00078e000e */
[----:B------:R-:W1:Y:S02]  /*0300*/  @!P2 LDG.E.CONSTANT R15, desc[UR6][R28.64] ;  /* 0x000000061c0fa981 */ /* 0x000e64000c1e9900 */
[----:B-1----:R-:W-:Y:S01]  /*0310*/  @!P2 IMAD.WIDE R18, R15, 0x8, R18 ;  /* 0x000000080f12a825 */ /* 0x002fe200078e0212 */
[----:B------:R-:W-:-:S06]  /*0320*/  CS2R R14, SRZ ;  /* 0x00000000000e7805 */ /* 0x000fcc000001ff00 */
[----:B------:R0:W2:Y:S02]  /*0330*/  @!P2 LDG.E.64.CONSTANT R14, desc[UR6][R18.64] ;  /* 0x00000006120ea981 */ /* 0x0000a4000c1e9b00 */
[----:B0-----:R-:W-:-:S05]  /*0340*/  IMAD.IADD R18, R26, 0x1, R27 ;  /* 0x000000011a127824 */ /* 0x001fca00078e021b */
[----:B------:R-:W-:Y:S01]  /*0350*/  ISETP.GE.AND P1, PT, R18, UR5, PT ;  /* 0x0000000512007c0c */ /* 0x000fe2000bf26270 */
[----:B--2---:R-:W-:-:S12]  /*0360*/  DADD R14, R14, R16 ;  /* 0x000000000e0e7229 */ /* 0x004fd80000000010 */
[----:B------:R-:W0:Y:S02]  /*0370*/  @!P1 LDC.64 R16, c[0x0][0x388] ;  /* 0x0000e200ff109b82 */ /* 0x000e240000000a00 */
[----:B0-----:R-:W-:-:S05]  /*0380*/  @!P1 IMAD.WIDE.U32 R28, R25, 0x4, R16 ;  /* 0x00000004191c9825 */ /* 0x001fca00078e0010 */
[----:B------:R0:W2:Y:S02]  /*0390*/  @!P1 LDG.E.CONSTANT R17, desc[UR6][R28.64] ;  /* 0x000000061c119981 */ /* 0x0000a4000c1e9900 */
[----:B0-----:R-:W2:Y:S02]  /*03a0*/  @!P1 LDC.64 R28, c[0x0][0x390] ;  /* 0x0000e400ff1c9b82 */ /* 0x001ea40000000a00 */
[----:B--2---:R-:W-:Y:S01]  /*03b0*/  @!P1 IMAD.WIDE R28, R17, 0x8, R28 ;  /* 0x00000008111c9825 */ /* 0x004fe200078e021c */
[----:B------:R-:W-:-:S06]  /*03c0*/  CS2R R16, SRZ ;  /* 0x0000000000107805 */ /* 0x000fcc000001ff00 */
[----:B------:R0:W2:Y:S02]  /*03d0*/  @!P1 LDG.E.64.CONSTANT R16, desc[UR6][R28.64] ;  /* 0x000000061c109981 */ /* 0x0000a4000c1e9b00 */
[----:B0-----:R-:W-:-:S05]  /*03e0*/  IMAD.IADD R28, R18, 0x1, R27 ;  /* 0x00000001121c7824 */ /* 0x001fca00078e021b */
[----:B------:R-:W-:-:S13]  /*03f0*/  ISETP.GE.AND P1, PT, R28, UR5, PT ;  /* 0x000000051c007c0c */ /* 0x000fda000bf26270 */
[----:B------:R-:W0:Y:S01]  /*0400*/  @!P1 LDC.64 R18, c[0x0][0x390] ;  /* 0x0000e400ff129b82 */ /* 0x000e220000000a00 */
[----:B--2---:R-:W-:-:S07]  /*0410*/  DADD R14, R14, R16 ;  /* 0x000000000e0e7229 */ /* 0x004fce0000000010 */
[----:B------:R-:W1:Y:S02]  /*0420*/  @!P1 LDC.64 R16, c[0x0][0x388] ;  /* 0x0000e200ff109b82 */ /* 0x000e640000000a00 */
[----:B-1----:R-:W-:-:S06]  /*0430*/  @!P1 IMAD.WIDE.U32 R16, R2, 0x4, R16 ;  /* 0x0000000402109825 */ /* 0x002fcc00078e0010 */
[----:B------:R-:W0:Y:S02]  /*0440*/  @!P1 LDG.E.CONSTANT R17, desc[UR6][R16.64] ;  /* 0x0000000610119981 */ /* 0x000e24000c1e9900 */
[----:B0-----:R-:W-:Y:S01]  /*0450*/  @!P1 IMAD.WIDE R18, R17, 0x8, R18 ;  /* 0x0000000811129825 */ /* 0x001fe200078e0212 */
        /* <DEDUP_REMOVED lines=41> */
[----:B------:R-:W2:Y:S01]  /*06f0*/  @!P1 LDG.E.64.CONSTANT R18, desc[UR6][R16.64] ;  /* 0x0000000610129981 */ /* 0x000ea2000c1e9b00 */
[----:B------:R-:W-:-:S05]  /*0700*/  IMAD.IADD R28, R28, 0x1, R27 ;  /* 0x000000011c1c7824 */ /* 0x000fca00078e021b */
[----:B------:R-:W-:Y:S01]  /*0710*/  ISETP.GE.AND P1, PT, R28, UR5, PT ;  /* 0x000000051c007c0c */ /* 0x000fe2000bf26270 */
[----:B--2---:R-:W-:-:S12]  /*0720*/  DADD R18, R14, R18 ;  /* 0x000000000e127229 */ /* 0x004fd80000000012 */
[----:B------:R-:W0:Y:S02]  /*0730*/  @!P1 LDC.64 R14, c[0x0][0x388] ;  /* 0x0000e200ff0e9b82 */ /* 0x000e240000000a00 */
[----:B0-----:R-:W-:-:S06]  /*0740*/  @!P1 IMAD.WIDE.U32 R14, R21, 0x4, R14 ;  /* 0x00000004150e9825 */ /* 0x001fcc00078e000e */
[----:B------:R-:W2:Y:S01]  /*0750*/  @!P1 LDG.E.CONSTANT R15, desc[UR6][R14.64] ;  /* 0x000000060e0f9981 */ /* 0x000ea2000c1e9900 */
[----:B------:R-:W-:Y:S01]  /*0760*/  IMAD.IADD R28, R28, 0x1, R27 ;  /* 0x000000011c1c7824 */ /* 0x000fe200078e021b */
[----:B------:R-:W-:Y:S02]  /*0770*/  CS2R R16, SRZ ;  /* 0x0000000000107805 */ /* 0x000fe4000001ff00 */
[CC--:B------:R-:W-:Y:S02]  /*0780*/  IADD3 R26, PT, PT, R27.reuse, R27.reuse, R26 ;  /* 0x0000001b1b1a7210 */ /* 0x0c0fe40007ffe01a */
[----:B------:R-:W-:Y:S02]  /*0790*/  ISETP.GE.AND P2, PT, R28, UR5, PT ;  /* 0x000000051c007c0c */ /* 0x000fe4000bf46270 */
[----:B------:R-:W2:Y:S01]  /*07a0*/  @!P1 LDC.64 R28, c[0x0][0x390] ;  /* 0x0000e400ff1c9b82 */ /* 0x000ea20000000a00 */
[----:B------:R-:W-:-:S04]  /*07b0*/  IADD3 R26, PT, PT, R27, R27, R26 ;  /* 0x0000001b1b1a7210 */ /* 0x000fc80007ffe01a */
[----:B------:R-:W-:-:S04]  /*07c0*/  IADD3 R26, PT, PT, R27, R27, R26 ;  /* 0x0000001b1b1a7210 */ /* 0x000fc80007ffe01a */
[----:B------:R-:W-:-:S05]  /*07d0*/  IADD3 R26, PT, PT, R27, R27, R26 ;  /* 0x0000001b1b1a7210 */ /* 0x000fca0007ffe01a */
[----:B------:R-:W-:Y:S02]  /*07e0*/  IMAD.IADD R27, R26, 0x1, R27 ;  /* 0x000000011a1b7824 */ /* 0x000fe400078e021b */
[----:B--2---:R-:W-:Y:S02]  /*07f0*/  @!P1 IMAD.WIDE R28, R15, 0x8, R28 ;  /* 0x000000080f1c9825 */ /* 0x004fe400078e021c */
[----:B------:R-:W0:Y:S03]  /*0800*/  @!P2 LDC.64 R14, c[0x0][0x388] ;  /* 0x0000e200ff0eab82 */ /* 0x000e260000000a00 */
[----:B------:R-:W2:Y:S01]  /*0810*/  @!P1 LDG.E.64.CONSTANT R16, desc[UR6][R28.64] ;  /* 0x000000061c109981 */ /* 0x000ea2000c1e9b00 */
[----:B0-----:R-:W-:-:S06]  /*0820*/  @!P2 IMAD.WIDE.U32 R14, R22, 0x4, R14 ;  /* 0x00000004160ea825 */ /* 0x001fcc00078e000e */
[----:B------:R-:W3:Y:S01]  /*0830*/  @!P2 LDG.E.CONSTANT R15, desc[UR6][R14.64] ;  /* 0x000000060e0fa981 */ /* 0x000ee2000c1e9900 */
[----:B------:R-:W0:Y:S01]  /*0840*/  LDC R26, c[0x0][0x360] ;  /* 0x0000d800ff1a7b82 */ /* 0x000e220000000800 */
[----:B--2---:R-:W-:-:S07]  /*0850*/  DADD R18, R18, R16 ;  /* 0x0000000012127229 */ /* 0x004fce0000000010 */
[----:B------:R-:W3:Y:S02]  /*0860*/  @!P2 LDC.64 R16, c[0x0][0x390] ;  /* 0x0000e400ff10ab82 */ /* 0x000ee40000000a00 */
[----:B---3--:R-:W-:Y:S01]  /*0870*/  @!P2 IMAD.WIDE R28, R15, 0x8, R16 ;  /* 0x000000080f1ca825 */ /* 0x008fe200078e0210 */
[CC--:B0-----:R-:W-:Y:S02]  /*0880*/  IADD3 R15, PT, PT, R26.reuse, R26.reuse, R4 ;  /* 0x0000001a1a0f7210 */ /* 0x0c1fe40007ffe004 */
[----:B------:R-:W-:Y:S02]  /*0890*/  CS2R R16, SRZ ;  /* 0x0000000000107805 */ /* 0x000fe4000001ff00 */
[----:B------:R-:W-:-:S04]  /*08a0*/  IADD3 R15, PT, PT, R26, R26, R15 ;  /* 0x0000001a1a0f7210 */ /* 0x000fc80007ffe00f */
[----:B------:R-:W2:Y:S01]  /*08b0*/  @!P2 LDG.E.64.CONSTANT R16, desc[UR6][R28.64] ;  /* 0x000000061c10a981 */ /* 0x000ea2000c1e9b00 */
[----:B------:R-:W-:-:S04]  /*08c0*/  IADD3 R15, PT, PT, R26, R26, R15 ;  /* 0x0000001a1a0f7210 */ /* 0x000fc80007ffe00f */
[----:B------:R-:W-:-:S04]  /*08d0*/  IADD3 R15, PT, PT, R26, R26, R15 ;  /* 0x0000001a1a0f7210 */ /* 0x000fc80007ffe00f */
[----:B------:R-:W-:-:S05]  /*08e0*/  IADD3 R15, PT, PT, R26, R26, R15 ;  /* 0x0000001a1a0f7210 */ /* 0x000fca0007ffe00f */
[----:B------:R-:W-:-:S05]  /*08f0*/  IMAD.IADD R15, R15, 0x1, R26 ;  /* 0x000000010f0f7824 */ /* 0x000fca00078e021a */
[----:B------:R-:W-:-:S13]  /*0900*/  ISETP.GE.AND P2, PT, R15, UR5, PT ;  /* 0x000000050f007c0c */ /* 0x000fda000bf46270 */
[----:B------:R-:W0:Y:S02]  /*0910*/  @!P2 LDC.64 R14, c[0x0][0x388] ;  /* 0x0000e200ff0eab82 */ /* 0x000e240000000a00 */
[----:B0-----:R-:W-:-:S06]  /*0920*/  @!P2 IMAD.WIDE.U32 R14, R9, 0x4, R14 ;  /* 0x00000004090ea825 */ /* 0x001fcc00078e000e */
[----:B------:R-:W3:Y:S01]  /*0930*/  @!P2 LDG.E.CONSTANT R15, desc[UR6][R14.64] ;  /* 0x000000060e0fa981 */ /* 0x000ee2000c1e9900 */
[----:B------:R-:W-:Y:S02]  /*0940*/  ISETP.GE.AND P1, PT, R27, UR5, PT ;  /* 0x000000051b007c0c */ /* 0x000fe4000bf26270 */
[----:B------:R-:W3:Y:S01]  /*0950*/  @!P2 LDC.64 R26, c[0x0][0x390] ;  /* 0x0000e400ff1aab82 */ /* 0x000ee20000000a00 */
[----:B--2---:R-:W-:Y:S01]  /*0960*/  DADD R16, R18, R16 ;  /* 0x0000000012107229 */ /* 0x004fe20000000010 */
[----:B------:R-:W-:Y:S01]  /*0970*/  CS2R R18, SRZ ;  /* 0x0000000000127805 */ /* 0x000fe2000001ff00 */
[----:B---3--:R-:W-:-:S08]  /*0980*/  @!P2 IMAD.WIDE R28, R15, 0x8, R26 ;  /* 0x000000080f1ca825 */ /* 0x008fd000078e021a */
[----:B------:R-:W0:Y:S01]  /*0990*/  @!P1 LDC.64 R26, c[0x0][0x388] ;  /* 0x0000e200ff1a9b82 */ /* 0x000e220000000a00 */
[----:B------:R0:W2:Y:S02]  /*09a0*/  @!P2 LDG.E.64.CONSTANT R18, desc[UR6][R28.64] ;  /* 0x000000061c12a981 */ /* 0x0000a4000c1e9b00 */
[----:B0-----:R-:W-:-:S05]  /*09b0*/  @!P1 IMAD.WIDE.U32 R28, R8, 0x4, R26 ;  /* 0x00000004081c9825 */ /* 0x001fca00078e001a */
[----:B------:R-:W0:Y:S01]  /*09c0*/  @!P1 LDC.64 R26, c[0x0][0x390] ;  /* 0x0000e400ff1a9b82 */ /* 0x000e220000000a00 */
[----:B------:R-:W0:Y:S02]  /*09d0*/  @!P1 LDG.E.CONSTANT R15, desc[UR6][R28.64] ;  /* 0x000000061c0f9981 */ /* 0x000e24000c1e9900 */
[----:B0-----:R-:W-:Y:S01]  /*09e0*/  @!P1 IMAD.WIDE R14, R15, 0x8, R26 ;  /* 0x000000080f0e9825 */ /* 0x001fe200078e021a */
[----:B------:R-:W-:-:S06]  /*09f0*/  CS2R R26, SRZ ;  /* 0x00000000001a7805 */ /* 0x000fcc000001ff00 */
[----:B------:R0:W3:Y:S02]  /*0a00*/  @!P1 LDG.E.64.CONSTANT R26, desc[UR6][R14.64] ;  /* 0x000000060e1a9981 */ /* 0x0000e4000c1e9b00 */
[----:B0-----:R-:W0:Y:S01]  /*0a10*/  LDC R15, c[0x0][0x360] ;  /* 0x0000d800ff0f7b82 */ /* 0x001e220000000800 */
[----:B---3--:R-:W-:Y:S01]  /*0a20*/  DADD R16, R16, R26 ;  /* 0x0000000010107229 */ /* 0x008fe2000000001a */
[----:B0-----:R-:W-:-:S04]  /*0a30*/  IADD3 R26, PT, PT, R15, R15, R4 ;  /* 0x0000000f0f1a7210 */ /* 0x001fc80007ffe004 */
[----:B------:R-:W-:-:S04]  /*0a40*/  IADD3 R26, PT, PT, R15, R15, R26 ;  /* 0x0000000f0f1a7210 */ /* 0x000fc80007ffe01a */
[----:B------:R-:W-:-:S04]  /*0a50*/  IADD3 R26, PT, PT, R15, R15, R26 ;  /* 0x0000000f0f1a7210 */ /* 0x000fc80007ffe01a */
[----:B------:R-:W-:-:S04]  /*0a60*/  IADD3 R26, PT, PT, R15, R15, R26 ;  /* 0x0000000f0f1a7210 */ /* 0x000fc80007ffe01a */
[----:B------:R-:W-:-:S04]  /*0a70*/  IADD3 R26, PT, PT, R15, R15, R26 ;  /* 0x0000000f0f1a7210 */ /* 0x000fc80007ffe01a */
[----:B------:R-:W-:-:S04]  /*0a80*/  IADD3 R26, PT, PT, R15, R15, R26 ;  /* 0x0000000f0f1a7210 */ /* 0x000fc80007ffe01a */
[----:B------:R-:W-:-:S13]  /*0a90*/  ISETP.GE.AND P1, PT, R26, UR5, PT ;  /* 0x000000051a007c0c */ /* 0x000fda000bf26270 */
[----:B------:R-:W0:Y:S08]  /*0aa0*/  @!P1 LDC.64 R26, c[0x0][0x388] ;  /* 0x0000e200ff1a9b82 */ /* 0x000e300000000a00 */
[----:B------:R-:W1:Y:S01]  /*0ab0*/  @!P1 LDC.64 R14, c[0x0][0x390] ;  /* 0x0000e400ff0e9b82 */ /* 0x000e620000000a00 */
[----:B0-----:R-:W-:-:S05]  /*0ac0*/  @!P1 IMAD.WIDE.U32 R28, R10, 0x4, R26 ;  /* 0x000000040a1c9825 */ /* 0x001fca00078e001a */
[----:B------:R0:W1:Y:S01]  /*0ad0*/  @!P1 LDG.E.CONSTANT R27, desc[UR6][R28.64] ;  /* 0x000000061c1b9981 */ /* 0x000062000c1e9900 */
[----:B--2---:R-:W-:Y:S01]  /*0ae0*/  DADD R16, R16, R18 ;  /* 0x0000000010107229 */ /* 0x004fe20000000012 */
[----:B------:R-:W-:Y:S01]  /*0af0*/  CS2R R18, SRZ ;  /* 0x0000000000127805 */ /* 0x000fe2000001ff00 */
[----:B0-----:R-:W0:Y:S01]  /*0b00*/  LDC R29, c[0x0][0x360] ;  /* 0x0000d800ff1d7b82 */ /* 0x001e220000000800 */
[----:B-1----:R-:W-:Y:S01]  /*0b10*/  @!P1 IMAD.WIDE R26, R27, 0x8, R14 ;  /* 0x000000081b1a9825 */ /* 0x002fe200078e020e */
[----:B0-----:R-:W-:-:S04]  /*0b20*/  IADD3 R14, PT, PT, R29, R29, R4 ;  /* 0x0000001d1d0e7210 */ /* 0x001fc80007ffe004 */
[CC--:B------:R-:W-:Y:S01]  /*0b30*/  IADD3 R14, PT, PT, R29.reuse, R29.reuse, R14 ;  /* 0x0000001d1d0e7210 */ /* 0x0c0fe20007ffe00e */
[----:B------:R-:W2:Y:S03]  /*0b40*/  @!P1 LDG.E.64.CONSTANT R18, desc[UR6][R26.64] ;  /* 0x000000061a129981 */ /* 0x000ea6000c1e9b00 */
[----:B------:R-:W-:-:S04]  /*0b50*/  IADD3 R14, PT, PT, R29, R29, R14 ;  /* 0x0000001d1d0e7210 */ /* 0x000fc80007ffe00e */
[----:B------:R-:W-:-:S04]  /*0b60*/  IADD3 R14, PT, PT, R29, R29, R14 ;  /* 0x0000001d1d0e7210 */ /* 0x000fc80007ffe00e */
[----:B------:R-:W-:-:S04]  /*0b70*/  IADD3 R14, PT, PT, R29, R29, R14 ;  /* 0x0000001d1d0e7210 */ /* 0x000fc80007ffe00e */
[----:B------:R-:W-:-:S05]  /*0b80*/  IADD3 R14, PT, PT, R29, R29, R14 ;  /* 0x0000001d1d0e7210 */ /* 0x000fca0007ffe00e */
[----:B------:R-:W-:-:S05]  /*0b90*/  IMAD.IADD R14, R14, 0x1, R29 ;  /* 0x000000010e0e7824 */ /* 0x000fca00078e021d */
[----:B------:R-:W-:-:S13]  /*0ba0*/  ISETP.GE.AND P1, PT, R14, UR5, PT ;  /* 0x000000050e007c0c */ /* 0x000fda000bf26270 */
[----:B------:R-:W0:Y:S02]  /*0bb0*/  @!P1 LDC.64 R14, c[0x0][0x388] ;  /* 0x0000e200ff0e9b82 */ /* 0x000e240000000a00 */
[----:B0-----:R-:W-:-:S06]  /*0bc0*/  @!P1 IMAD.WIDE.U32 R28, R11, 0x4, R14 ;  /* 0x000000040b1c9825 */ /* 0x001fcc00078e000e */
[----:B------:R-:W0:Y:S01]  /*0bd0*/  @!P1 LDC.64 R14, c[0x0][0x390] ;  /* 0x0000e400ff0e9b82 */ /* 0x000e220000000a00 */
[----:B------:R1:W0:Y:S07]  /*0be0*/  @!P1 LDG.E.CONSTANT R27, desc[UR6][R28.64] ;  /* 0x000000061c1b9981 */ /* 0x00022e000c1e9900 */
[----:B-1----:R-:W1:Y:S01]  /*0bf0*/  LDC R29, c[0x0][0x360] ;  /* 0x0000d800ff1d7b82 */ /* 0x002e620000000800 */
[----:B--2---:R-:W-:Y:S01]  /*0c00*/  DADD R16, R16, R18 ;  /* 0x0000000010107229 */ /* 0x004fe20000000012 */
[----:B------:R-:W-:Y:S01]  /*0c10*/  CS2R R18, SRZ ;  /* 0x0000000000127805 */ /* 0x000fe2000001ff00 */
[----:B0-----:R-:W-:Y:S01]  /*0c20*/  @!P1 IMAD.WIDE R26, R27, 0x8, R14 ;  /* 0x000000081b1a9825 */ /* 0x001fe200078e020e */
[----:B-1----:R-:W-:-:S04]  /*0c30*/  IADD3 R14, PT, PT, R29, R29, R4 ;  /* 0x0000001d1d0e7210 */ /* 0x002fc80007ffe004 */
[CC--:B------:R-:W-:Y:S01]  /*0c40*/  IADD3 R14, PT, PT, R29.reuse, R29.reuse, R14 ;  /* 0x0000001d1d0e7210 */ /* 0x0c0fe20007ffe00e */
[----:B------:R-:W2:Y:S03]  /*0c50*/  @!P1 LDG.E.64.CONSTANT R18, desc[UR6][R26.64] ;  /* 0x000000061a129981 */ /* 0x000ea6000c1e9b00 */
[----:B------:R-:W-:-:S04]  /*0c60*/  IADD3 R14, PT, PT, R29, R29, R14 ;  /* 0x0000001d1d0e7210 */ /* 0x000fc80007ffe00e */
[----:B------:R-:W-:-:S04]  /*0c70*/  IADD3 R14, PT, PT, R29, R29, R14 ;  /* 0x0000001d1d0e7210 */ /* 0x000fc80007ffe00e */
[----:B------:R-:W-:-:S04]  /*0c80*/  IADD3 R14, PT, PT, R29, R29, R14 ;  /* 0x0000001d1d0e7210 */ /* 0x000fc80007ffe00e */
[----:B------:R-:W-:-:S04]  /*0c90*/  IADD3 R14, PT, PT, R29, R29, R14 ;  /* 0x0000001d1d0e7210 */ /* 0x000fc80007ffe00e */
[----:B------:R-:W-:-:S04]  /*0ca0*/  IADD3 R14, PT, PT, R29, R29, R14 ;  /* 0x0000001d1d0e7210 */ /* 0x000fc80007ffe00e */
        /* <DEDUP_REMOVED lines=11> */
[----:B------:R0:W2:Y:S03]  /*0d60*/  @!P1 LDG.E.64.CONSTANT R18, desc[UR6][R26.64] ;  /* 0x000000061a129981 */ /* 0x0000a6000c1e9b00 */
[----:B------:R-:W-:-:S04]  /*0d70*/  IADD3 R14, PT, PT, R29, R29, R14 ;  /* 0x0000001d1d0e7210 */ /* 0x000fc80007ffe00e */
        /* <DEDUP_REMOVED lines=9> */
[----:B------:R-:W0:Y:S01]  /*0e10*/  @!P1 LDG.E.CONSTANT R27, desc[UR6][R26.64] ;  /* 0x000000061a1b9981 */ /* 0x000e22000c1e9900 */
[----:B--2---:R-:W-:Y:S01]  /*0e20*/  DADD R16, R16, R18 ;  /* 0x0000000010107229 */ /* 0x004fe20000000012 */
[----:B------:R-:W-:Y:S01]  /*0e30*/  CS2R R18, SRZ ;  /* 0x0000000000127805 */ /* 0x000fe2000001ff00 */
[----:B0-----:R-:W-:-:S05]  /*0e40*/  @!P1 IMAD.WIDE R14, R27, 0x8, R14 ;  /* 0x000000081b0e9825 */ /* 0x001fca00078e020e */
[----:B------:R-:W2:Y:S01]  /*0e50*/  @!P1 LDG.E.64.CONSTANT R18, desc[UR6][R14.64] ;  /* 0x000000060e129981 */ /* 0x000ea2000c1e9b00 */
[----:B------:R-:W-:Y:S01]  /*0e60*/  UIADD3 UR4, UPT, UPT, UR4, 0x1, URZ ;  /* 0x0000000104047890 */ /* 0x000fe2000fffe0ff */
[----:B------:R-:W-:Y:S02]  /*0e70*/  VIADD R0, R0, 0x200 ;  /* 0x0000020000007836 */ /* 0x000fe40000000000 */
[----:B------:R-:W-:Y:S01]  /*0e80*/  VIADD R3, R3, 0x200 ;  /* 0x0000020003037836 */ /* 0x000fe20000000000 */
[----:B------:R-:W-:Y:S01]  /*0e90*/  UISETP.NE.AND UP0, UPT, UR4, URZ, UPT ;  /* 0x000000ff0400728c */ /* 0x000fe2000bf05270 */
[----:B------:R-:W-:Y:S02]  /*0ea0*/  VIADD R25, R25, 0x200 ;  /* 0x0000020019197836 */ /* 0x000fe40000000000 */
[----:B------:R-:W-:Y:S02]  /*0eb0*/  VIADD R4, R4, 0x200 ;  /* 0x0000020004047836 */ /* 0x000fe40000000000 */
[----:B------:R-:W-:-:S02]  /*0ec0*/  VIADD R2, R2, 0x200 ;  /* 0x0000020002027836 */ /* 0x000fc40000000000 */
[----:B------:R-:W-:Y:S02]  /*0ed0*/  VIADD R5, R5, 0x200 ;  /* 0x0000020005057836 */ /* 0x000fe40000000000 */
[----:B------:R-:W-:Y:S02]  /*0ee0*/  VIADD R6, R6, 0x200 ;  /* 0x0000020006067836 */ /* 0x000fe40000000000 */
[----:B------:R-:W-:Y:S02]  /*0ef0*/  VIADD R7, R7, 0x200 ;  /* 0x0000020007077836 */ /* 0x000fe40000000000 */
        /* <DEDUP_REMOVED lines=8> */
[----:B------:R-:W-:Y:S01]  /*0f80*/  VIADD R24, R24, 0x200 ;  /* 0x0000020018187836 */ /* 0x000fe20000000000 */
[----:B--2---:R-:W-:-:S07]  /*0f90*/  DADD R28, R16, R18 ;  /* 0x00000000101c7229 */ /* 0x004fce0000000012 */
[----:B------:R-:W-:Y:S04]  /*0fa0*/  SHFL.DOWN PT, R16, R28, 0x1, 0x1f ;  /* 0x08201f001c107f89 */ /* 0x000fe800000e0000 */
[----:B------:R-:W0:Y:S02]  /*0fb0*/  SHFL.DOWN P1, R17, R29, 0x1, 0x1f ;  /* 0x08201f001d117f89 */ /* 0x000e240000020000 */
[----:B0-----:R-:W-:-:S10]  /*0fc0*/  DADD R16, R28, R16 ;  /* 0x000000001c107229 */ /* 0x001fd40000000010 */
[----:B------:R-:W-:Y:S02]  /*0fd0*/  FSEL R16, R16, R28, P1 ;  /* 0x0000001c10107208 */ /* 0x000fe40000800000 */
[----:B------:R-:W-:-:S03]  /*0fe0*/  FSEL R17, R17, R29, P1 ;  /* 0x0000001d11117208 */ /* 0x000fc60000800000 */
        /* <DEDUP_REMOVED lines=19> */
[----:B------:R-:W-:-:S06]  /*1120*/  FSEL R17, R17, R15, P1 ;  /* 0x0000000f11117208 */ /* 0x000fcc0000800000 */
[----:B------:R-:W-:Y:S01]  /*1130*/  DADD R12, R12, R16 ;  /* 0x000000000c0c7229 */ /* 0x000fe20000000010 */
[----:B------:R-:W-:Y:S10]  /*1140*/  BRA.U UP0, `(.L_x_35) ;  /* 0xfffffff1002c7547 */ /* 0x000ff4000b83ffff */
.L_x_34:
[----:B------:R-:W-:Y:S05]  /*1150*/  @P0 EXIT ;  /* 0x000000000000094d */ /* 0x000fea0003800000 */
[----:B------:R-:W0:Y:S01]  /*1160*/  S2R R5, SR_CTAID.X ;  /* 0x0000000000057919 */ /* 0x000e220000002500 */
[----:B------:R-:W0:Y:S02]  /*1170*/  LDC.64 R2, c[0x0][0x380] ;  /* 0x0000e000ff027b82 */ /* 0x000e240000000a00 */
[----:B0-----:R-:W-:-:S05]  /*1180*/  IMAD.WIDE.U32 R2, R5, 0x8, R2 ;  /* 0x0000000805027825 */ /* 0x001fca00078e0002 */
[----:B------:R-:W2:Y:S02]  /*1190*/  LDG.E.64 R4, desc[UR6][R2.64] ;  /* 0x0000000602047981 */ /* 0x000ea4000c1e1b00 */
[----:B--2---:R-:W-:-:S07]  /*11a0*/  DADD R4, R4, R12 ;  /* 0x0000000004047229 */ /* 0x004fce000000000c */
[----:B------:R-:W-:Y:S01]  /*11b0*/  STG.E.64 desc[UR6][R2.64], R4 ;  /* 0x0000000402007986 */ /* 0x000fe2000c101b06 */
[----:B------:R-:W-:Y:S05]  /*11c0*/  EXIT ;  /* 0x000000000000794d */ /* 0x000fea0003800000 */
.L_x_36:
        /* <DEDUP_REMOVED lines=11> */
.L_x_53:


//--------------------- .nv.shared.reserved.0     --------------------------
	.section	.nv.shared.reserved.0,"aw",@nobits
	.weak		__nv_reservedSMEM_offset_0_alias
	.size		__nv_reservedSMEM_offset_0_alias, 0, 64
	.other		__nv_reservedSMEM_offset_0_alias,@"STO_CUDA_RESERVED_SHARED STV_DEFAULT"
__nv_reservedSMEM_offset_0_alias:
	.zero		0
	.zero		64


//--------------------- .nv.global                --------------------------
	.section	.nv.global,"aw",@nobits
.nv.global:
	.type		_ZN34_INTERNAL_fb69d764_4_k_cu_48a5c66e4cuda3std3__48in_placeE,@object
	.size		_ZN34_INTERNAL_fb69d764_4_k_cu_48a5c66e4cuda3std3__48in_placeE,(_ZN34_INTERNAL_fb69d764_4_k_cu_48a5c66e4cuda3std6ranges3__45__cpo8distanceE - _ZN34_INTERNAL_fb69d764_4_k_cu_48a5c66e4cuda3std3__48in_placeE)
_ZN34_INTERNAL_fb69d764_4_k_cu_48a5c66e4cuda3std3__48in_placeE:
	.zero		1
	.type		_ZN34_INTERNAL_fb69d764_4_k_cu_48a5c66e4cuda3std6ranges3__45__cpo8distanceE,@object
	.size		_ZN34_INTERNAL_fb69d764_4_k_cu_48a5c66e4cuda3std6ranges3__45__cpo8distanceE,(_ZN34_INTERNAL_fb69d764_4_k_cu_48a5c66e4cuda3std3__45__cpo6cbeginE - _ZN34_INTERNAL_fb69d764_4_k_cu_48a5c66e4cuda3std6ranges3__45__cpo8distanceE)
_ZN34_INTERNAL_fb69d764_4_k_cu_48a5c66e4cuda3std6ranges3__45__cpo8distanceE:
	.zero		1
	.type		_ZN34_INTERNAL_fb69d764_4_k_cu_48a5c66e4cuda3std3__45__cpo6cbeginE,@object
	.size		_ZN34_INTERNAL_fb69d764_4_k_cu_48a5c66e4cuda3std3__45__cpo6cbeginE,(_ZN34_INTERNAL_fb69d764_4_k_cu_48a5c66e4cuda3std6ranges3__45__cpo7advanceE - _ZN34_INTERNAL_fb69d764_4_k_cu_48a5c66e4cuda3std3__45__cpo6cbeginE)
_ZN34_INTERNAL_fb69d764_4_k_cu_48a5c66e4cuda3std3__45__cpo6cbeginE:
	.zero		1
	.type		_ZN34_INTERNAL_fb69d764_4_k_cu_48a5c66e4cuda3std6ranges3__45__cpo7advanceE,@object
	.size		_ZN34_INTERNAL_fb69d764_4_k_cu_48a5c66e4cuda3std6ranges3__45__cpo7advanceE,(_ZN34_INTERNAL_fb69d764_4_k_cu_48a5c66e4cuda3std3__45__cpo7crbeginE - _ZN34_INTERNAL_fb69d764_4_k_cu_48a5c66e4cuda3std6ranges3__45__cpo7advanceE)
_ZN34_INTERNAL_fb69d764_4_k_cu_48a5c66e4cuda3std6ranges3__45__cpo7advanceE:
	.zero		1
	.type		_ZN34_INTERNAL_fb69d764_4_k_cu_48a5c66e4cuda3std3__45__cpo7crbeginE,@object
	.size		_ZN34_INTERNAL_fb69d764_4_k_cu_48a5c66e4cuda3std3__45__cpo7crbeginE,(_ZN34_INTERNAL_fb69d764_4_k_cu_48a5c66e4cuda3std6ranges3__45__cpo4dataE - _ZN34_INTERNAL_fb69d764_4_k_cu_48a5c66e4cuda3std3__45__cpo7crbeginE)
_ZN34_INTERNAL_fb69d764_4_k_cu_48a5c66e4cuda3std3__45__cpo7crbeginE:
	.zero		1
	.type		_ZN34_INTERNAL_fb69d764_4_k_cu_48a5c66e4cuda3std6ranges3__45__cpo4dataE,@object
	.size		_ZN34_INTERNAL_fb69d764_4_k_cu_48a5c66e4cuda3std6ranges3__45__cpo4dataE,(_ZN34_INTERNAL_fb69d764_4_k_cu_48a5c66e4cuda3std6ranges3__45__cpo5beginE - _ZN34_INTERNAL_fb69d764_4_k_cu_48a5c66e4cuda3std6ranges3__45__cpo4dataE)
_ZN34_INTERNAL_fb69d764_4_k_cu_48a5c66e4cuda3std6ranges3__45__cpo4dataE:
	.zero		1
	.type		_ZN34_INTERNAL_fb69d764_4_k_cu_48a5c66e4cuda3std6ranges3__45__cpo5beginE,@object
	.size		_ZN34_INTERNAL_fb69d764_4_k_cu_48a5c66e4cuda3std6ranges3__45__cpo5beginE,(_ZN34_INTERNAL_fb69d764_4_k_cu_48a5c66e4cuda3std3__436_GLOBAL__N__fb69d764_4_k_cu_48a5c66e6ignoreE - _ZN34_INTERNAL_fb69d764_4_k_cu_48a5c66e4cuda3std6ranges3__45__cpo5beginE)
_ZN34_INTERNAL_fb69d764_4_k_cu_48a5c66e4cuda3std6ranges3__45__cpo5beginE:
	.zero		1
	.type		_ZN34_INTERNAL_fb69d764_4_k_cu_48a5c66e4cuda3std3__436_GLOBAL__N__fb69d764_4_k_cu_48a5c66e6ignoreE,@object
	.size		_ZN34_INTERNAL_fb69d764_4_k_cu_48a5c66e4cuda3std3__436_GLOBAL__N__fb69d764_4_k_cu_48a5c66e6ignoreE,(_ZN34_INTERNAL_fb69d764_4_k_cu_48a5c66e4cuda3std6ranges3__45__cpo4sizeE - _ZN34_INTERNAL_fb69d764_4_k_cu_48a5c66e4cuda3std3__436_GLOBAL__N__fb69d764_4_k_cu_48a5c66e6ignoreE)
_ZN34_INTERNAL_fb69d764_4_k_cu_48a5c66e4cuda3std3__436_GLOBAL__N__fb69d764_4_k_cu_48a5c66e6ignoreE:
	.zero		1
	.type		_ZN34_INTERNAL_fb69d764_4_k_cu_48a5c66e4cuda3std6ranges3__45__cpo4sizeE,@object
	.size		_ZN34_INTERNAL_fb69d764_4_k_cu_48a5c66e4cuda3std6ranges3__45__cpo4sizeE,(_ZN34_INTERNAL_fb69d764_4_k_cu_48a5c66e4cuda3std3__45__cpo5beginE - _ZN34_INTERNAL_fb69d764_4_k_cu_48a5c66e4cuda3std6ranges3__45__cpo4sizeE)
_ZN34_INTERNAL_fb69d764_4_k_cu_48a5c66e4cuda3std6ranges3__45__cpo4sizeE:
	.zero		1
	.type		_ZN34_INTERNAL_fb69d764_4_k_cu_48a5c66e4cuda3std3__45__cpo5beginE,@object
	.size		_ZN34_INTERNAL_fb69d764_4_k_cu_48a5c66e4cuda3std3__45__cpo5beginE,(_ZN34_INTERNAL_fb69d764_4_k_cu_48a5c66e4cuda3std6ranges3__45__cpo6cbeginE - _ZN34_INTERNAL_fb69d764_4_k_cu_48a5c66e4cuda3std3__45__cpo5beginE)
_ZN34_INTERNAL_fb69d764_4_k_cu_48a5c66e4cuda3std3__45__cpo5beginE:
	.zero		1
	.type		_ZN34_INTERNAL_fb69d764_4_k_cu_48a5c66e4cuda3std6ranges3__45__cpo6cbeginE,@object
	.size		_ZN34_INTERNAL_fb69d764_4_k_cu_48a5c66e4cuda3std6ranges3__45__cpo6cbeginE,(_ZN34_INTERNAL_fb69d764_4_k_cu_48a5c66e4cuda3std3__45__cpo6rbeginE - _ZN34_INTERNAL_fb69d764_4_k_cu_48a5c66e4cuda3std6ranges3__45__cpo6cbeginE)
_ZN34_INTERNAL_fb69d764_4_k_cu_48a5c66e4cuda3std6ranges3__45__cpo6cbeginE:
	.zero		1
	.type		_ZN34_INTERNAL_fb69d764_4_k_cu_48a5c66e4cuda3std3__45__cpo6rbeginE,@object
	.size		_ZN34_INTERNAL_fb69d764_4_k_cu_48a5c66e4cuda3std3__45__cpo6rbeginE,(_ZN34_INTERNAL_fb69d764_4_k_cu_48a5c66e4cuda3std6ranges3__45__cpo4nextE - _ZN34_INTERNAL_fb69d764_4_k_cu_48a5c66e4cuda3std3__45__cpo6rbeginE)
_ZN34_INTERNAL_fb69d764_4_k_cu_48a5c66e4cuda3std3__45__cpo6rbeginE:
	.zero		1
	.type		_ZN34_INTERNAL_fb69d764_4_k_cu_48a5c66e4cuda3std6ranges3__45__cpo4nextE,@object
	.size		_ZN34_INTERNAL_fb69d764_4_k_cu_48a5c66e4cuda3std6ranges3__45__cpo4nextE,(_ZN34_INTERNAL_fb69d764_4_k_cu_48a5c66e4cuda3std6ranges3__45__cpo4swapE - _ZN34_INTERNAL_fb69d764_4_k_cu_48a5c66e4cuda3std6ranges3__45__cpo4nextE)
_ZN34_INTERNAL_fb69d764_4_k_cu_48a5c66e4cuda3std6ranges3__45__cpo4nextE:
	.zero		1
	.type		_ZN34_INTERNAL_fb69d764_4_k_cu_48a5c66e4cuda3std6ranges3__45__cpo4swapE,@object
	.size		_ZN34_INTERNAL_fb69d764_4_k_cu_48a5c66e4cuda3std6ranges3__45__cpo4swapE,(_ZN34_INTERNAL_fb69d764_4_k_cu_48a5c66e4cuda3std3__420unreachable_sentinelE - _ZN34_INTERNAL_fb69d764_4_k_cu_48a5c66e4cuda3std6ranges3__45__cpo4swapE)
_ZN34_INTERNAL_fb69d764_4_k_cu_48a5c66e4cuda3std6ranges3__45__cpo4swapE:
	.zero		1
	.type		_ZN34_INTERNAL_fb69d764_4_k_cu_48a5c66e4cuda3std3__420unreachable_sentinelE,@object
	.size		_ZN34_INTERNAL_fb69d764_4_k_cu_48a5c66e4cuda3std3__420unreachable_sentinelE,(_ZN34_INTERNAL_fb69d764_4_k_cu_48a5c66e6thrust24THRUST_300001_SM_1000_NS6system6detail10sequential3seqE - _ZN34_INTERNAL_fb69d764_4_k_cu_48a5c66e4cuda3std3__420unreachable_sentinelE)
_ZN34_INTERNAL_fb69d764_4_k_cu_48a5c66e4cuda3std3__420unreachable_sentinelE:
	.zero		1
	.type		_ZN34_INTERNAL_fb69d764_4_k_cu_48a5c66e6thrust24THRUST_300001_SM_1000_NS6system6detail10sequential3seqE,@object
	.size		_ZN34_INTERNAL_fb69d764_4_k_cu_48a5c66e6thrust24THRUST_300001_SM_1000_NS6system6detail10sequential3seqE,(_ZN34_INTERNAL_fb69d764_4_k_cu_48a5c66e4cuda3std3__45__cpo4cendE - _ZN34_INTERNAL_fb69d764_4_k_cu_48a5c66e6thrust24THRUST_300001_SM_1000_NS6system6detail10sequential3seqE)
_ZN34_INTERNAL_fb69d764_4_k_cu_48a5c66e6thrust24THRUST_300001_SM_1000_NS6system6detail10sequential3seqE:
	.zero		1
	.type		_ZN34_INTERNAL_fb69d764_4_k_cu_48a5c66e4cuda3std3__45__cpo4cendE,@object
	.size		_ZN34_INTERNAL_fb69d764_4_k_cu_48a5c66e4cuda3std3__45__cpo4cendE,(_ZN34_INTERNAL_fb69d764_4_k_cu_48a5c66e4cuda3std6ranges3__45__cpo9iter_swapE - _ZN34_INTERNAL_fb69d764_4_k_cu_48a5c66e4cuda3std3__45__cpo4cendE)
_ZN34_INTERNAL_fb69d764_4_k_cu_48a5c66e4cuda3std3__45__cpo4cendE:
	.zero		1
	.type		_ZN34_INTERNAL_fb69d764_4_k_cu_48a5c66e4cuda3std6ranges3__45__cpo9iter_swapE,@object
	.size		_ZN34_INTERNAL_fb69d764_4_k_cu_48a5c66e4cuda3std6ranges3__45__cpo9iter_swapE,(_ZN34_INTERNAL_fb69d764_4_k_cu_48a5c66e4cuda3std3__45__cpo5crendE - _ZN34_INTERNAL_fb69d764_4_k_cu_48a5c66e4cuda3std6ranges3__45__cpo9iter_swapE)
_ZN34_INTERNAL_fb69d764_4_k_cu_48a5c66e4cuda3std6ranges3__45__cpo9iter_swapE:
	.zero		1
	.type		_ZN34_INTERNAL_fb69d764_4_k_cu_48a5c66e4cuda3std3__45__cpo5crendE,@object
	.size		_ZN34_INTERNAL_fb69d764_4_k_cu_48a5c66e4cuda3std3__45__cpo5crendE,(_ZN34_INTERNAL_fb69d764_4_k_cu_48a5c66e4cuda3std6ranges3__45__cpo5cdataE - _ZN34_INTERNAL_fb69d764_4_k_cu_48a5c66e4cuda3std3__45__cpo5crendE)
_ZN34_INTERNAL_fb69d764_4_k_cu_48a5c66e4cuda3std3__45__cpo5crendE:
	.zero		1
	.type		_ZN34_INTERNAL_fb69d764_4_k_cu_48a5c66e4cuda3std6ranges3__45__cpo5cdataE,@object
	.size		_ZN34_INTERNAL_fb69d764_4_k_cu_48a5c66e4cuda3std6ranges3__45__cpo5cdataE,(_ZN34_INTERNAL_fb69d764_4_k_cu_48a5c66e4cuda3std6ranges3__45__cpo3endE - _ZN34_INTERNAL_fb69d764_4_k_cu_48a5c66e4cuda3std6ranges3__45__cpo5cdataE)
_ZN34_INTERNAL_fb69d764_4_k_cu_48a5c66e4cuda3std6ranges3__45__cpo5cdataE:
	.zero		1
	.type		_ZN34_INTERNAL_fb69d764_4_k_cu_48a5c66e4cuda3std6ranges3__45__cpo3endE,@object
	.size		_ZN34_INTERNAL_fb69d764_4_k_cu_48a5c66e4cuda3std6ranges3__45__cpo3endE,(_ZN34_INTERNAL_fb69d764_4_k_cu_48a5c66e4cuda3std3__419piecewise_constructE - _ZN34_INTERNAL_fb69d764_4_k_cu_48a5c66e4cuda3std6ranges3__45__cpo3endE)
_ZN34_INTERNAL_fb69d764_4_k_cu_48a5c66e4cuda3std6ranges3__45__cpo3endE:
	.zero		1
	.type		_ZN34_INTERNAL_fb69d764_4_k_cu_48a5c66e4cuda3std3__419piecewise_constructE,@object
	.size		_ZN34_INTERNAL_fb69d764_4_k_cu_48a5c66e4cuda3std3__419piecewise_constructE,(_ZN34_INTERNAL_fb69d764_4_k_cu_48a5c66e4cuda3std6ranges3__45__cpo5ssizeE - _ZN34_INTERNAL_fb69d764_4_k_cu_48a5c66e4cuda3std3__419piecewise_constructE)
_ZN34_INTERNAL_fb69d764_4_k_cu_48a5c66e4cuda3std3__419piecewise_constructE:
	.zero		1
	.type		_ZN34_INTERNAL_fb69d764_4_k_cu_48a5c66e4cuda3std6ranges3__45__cpo5ssizeE,@object
	.size		_ZN34_INTERNAL_fb69d764_4_k_cu_48a5c66e4cuda3std6ranges3__45__cpo5ssizeE,(_ZN34_INTERNAL_fb69d764_4_k_cu_48a5c66e4cuda3std3__45__cpo3endE - _ZN34_INTERNAL_fb69d764_4_k_cu_48a5c66e4cuda3std6ranges3__45__cpo5ssizeE)
_ZN34_INTERNAL_fb69d764_4_k_cu_48a5c66e4cuda3std6ranges3__45__cpo5ssizeE:
	.zero		1
	.type		_ZN34_INTERNAL_fb69d764_4_k_cu_48a5c66e4cuda3std3__45__cpo3endE,@object
	.size		_ZN34_INTERNAL_fb69d764_4_k_cu_48a5c66e4cuda3std3__45__cpo3endE,(_ZN34_INTERNAL_fb69d764_4_k_cu_48a5c66e4cuda3std6ranges3__45__cpo4cendE - _ZN34_INTERNAL_fb69d764_4_k_cu_48a5c66e4cuda3std3__45__cpo3endE)
_ZN34_INTERNAL_fb69d764_4_k_cu_48a5c66e4cuda3std3__45__cpo3endE:
	.zero		1
	.type		_ZN34_INTERNAL_fb69d764_4_k_cu_48a5c66e4cuda3std6ranges3__45__cpo4cendE,@object
	.size		_ZN34_INTERNAL_fb69d764_4_k_cu_48a5c66e4cuda3std6ranges3__45__cpo4cendE,(_ZN34_INTERNAL_fb69d764_4_k_cu_48a5c66e4cuda3std3__45__cpo4rendE - _ZN34_INTERNAL_fb69d764_4_k_cu_48a5c66e4cuda3std6ranges3__45__cpo4cendE)
_ZN34_INTERNAL_fb69d764_4_k_cu_48a5c66e4cuda3std6ranges3__45__cpo4cendE:
	.zero		1
	.type		_ZN34_INTERNAL_fb69d764_4_k_cu_48a5c66e4cuda3std3__45__cpo4rendE,@object
	.size		_ZN34_INTERNAL_fb69d764_4_k_cu_48a5c66e4cuda3std3__45__cpo4rendE,(_ZN34_INTERNAL_fb69d764_4_k_cu_48a5c66e4cuda3std6ranges3__45__cpo4prevE - _ZN34_INTERNAL_fb69d764_4_k_cu_48a5c66e4cuda3std3__45__cpo4rendE)
_ZN34_INTERNAL_fb69d764_4_k_cu_48a5c66e4cuda3std3__45__cpo4rendE:
	.zero		1
	.type		_ZN34_INTERNAL_fb69d764_4_k_cu_48a5c66e4cuda3std6ranges3__45__cpo4prevE,@object
	.size		_ZN34_INTERNAL_fb69d764_4_k_cu_48a5c66e4cuda3std6ranges3__45__cpo4prevE,(_ZN34_INTERNAL_fb69d764_4_k_cu_48a5c66e4cuda3std6ranges3__45__cpo9iter_moveE - _ZN34_INTERNAL_fb69d764_4_k_cu_48a5c66e4cuda3std6ranges3__45__cpo4prevE)
_ZN34_INTERNAL_fb69d764_4_k_cu_48a5c66e4cuda3std6ranges3__45__cpo4prevE:
	.zero		1
	.type		_ZN34_INTERNAL_fb69d764_4_k_cu_48a5c66e4cuda3std6ranges3__45__cpo9iter_moveE,@object
	.size		_ZN34_INTERNAL_fb69d764_4_k_cu_48a5c66e4cuda3std6ranges3__45__cpo9iter_moveE,(.L_13 - _ZN34_INTERNAL_fb69d764_4_k_cu_48a5c66e4cuda3std6ranges3__45__cpo9iter_moveE)
_ZN34_INTERNAL_fb69d764_4_k_cu_48a5c66e4cuda3std6ranges3__45__cpo9iter_moveE:
	.zero		1
.L_13:


//--------------------- .nv.constant0.create_flat_points --------------------------
	.section	.nv.constant0.create_flat_points,"a",@progbits
	.sectionflags	@""
	.align	4
.nv.constant0.create_flat_points:
	.zero		916


//--------------------- .nv.constant0.calculate_reciprocal_float --------------------------
	.section	.nv.constant0.calculate_reciprocal_float,"a",@progbits
	.sectionflags	@""
	.align	4
.nv.constant0.calculate_reciprocal_float:
	.zero		920


//--------------------- .nv.constant0.calculate_reciprocal_double --------------------------
	.section	.nv.constant0.calculate_reciprocal_double,"a",@progbits
	.sectionflags	@""
	.align	4
.nv.constant0.calculate_reciprocal_double:
	.zero		920


//--------------------- .nv.constant0.count_particles_in_bin_float --------------------------
	.section	.nv.constant0.count_particles_in_bin_float,"a",@progbits
	.sectionflags	@""
	.align	4
.nv.constant0.count_particles_in_bin_float:
	.zero		924


//--------------------- .nv.constant0.count_particles_in_bin_double --------------------------
	.section	.nv.constant0.count_particles_in_bin_double,"a",@progbits
	.sectionflags	@""
	.align	4
.nv.constant0.count_particles_in_bin_double:
	.zero		924


//--------------------- .nv.constant0.compensate_particle_amount_float --------------------------
	.section	.nv.constant0.compensate_particle_amount_float,"a",@progbits
	.sectionflags	@""
	.align	4
.nv.constant0.compensate_particle_amount_float:
	.zero		920


//--------------------- .nv.constant0.compensate_particle_amount_double --------------------------
	.section	.nv.constant0.compensate_particle_amount_double,"a",@progbits
	.sectionflags	@""
	.align	4
.nv.constant0.compensate_particle_amount_double:
	.zero		920


//--------------------- .nv.constant0.find_difference_profile_float --------------------------
	.section	.nv.constant0.find_difference_profile_float,"a",@progbits
	.sectionflags	@""
	.align	4
.nv.constant0.find_difference_profile_float:
	.zero		924


//--------------------- .nv.constant0.find_difference_profile_double --------------------------
	.section	.nv.constant0.find_difference_profile_double,"a",@progbits
	.sectionflags	@""
	.align	4
.nv.constant0.find_difference_profile_double:
	.zero		924


//--------------------- .nv.constant0.clip_float  --------------------------
	.section	.nv.constant0.clip_float,"a",@progbits
	.sectionflags	@""
	.align	4
.nv.constant0.clip_float:
	.zero		920


//--------------------- .nv.constant0.clip_double --------------------------
	.section	.nv.constant0.clip_double,"a",@progbits
	.sectionflags	@""
	.align	4
.nv.constant0.clip_double:
	.zero		920


//--------------------- .nv.constant0.project_float --------------------------
	.section	.nv.constant0.project_float,"a",@progbits
	.sectionflags	@""
	.align	4
.nv.constant0.project_float:
	.zero		928


//--------------------- .nv.constant0.project_double --------------------------
	.section	.nv.constant0.project_double,"a",@progbits
	.sectionflags	@""
	.align	4
.nv.constant0.project_double:
	.zero		928


//--------------------- .nv.constant0.back_project_float --------------------------
	.section	.nv.constant0.back_project_float,"a",@progbits
	.sectionflags	@""
	.align	4
.nv.constant0.back_project_float:
	.zero		928


//--------------------- .nv.constant0.back_project_double --------------------------
	.section	.nv.constant0.back_project_double,"a",@progbits
	.sectionflags	@""
	.align	4
.nv.constant0.back_project_double:
	.zero		928


//--------------------- SYMBOLS --------------------------

	.type		.nv.reservedSmem.offset0,@object
	.size		.nv.reservedSmem.offset0,0x4
